def matmul_kernel(
    a_ptr,
    b_ptr,
    c_ptr,
    M,
    N,
    K,
    stride_am,
    stride_ak,
    stride_bk,
    stride_bn,
    stride_cm,
    stride_cn,
    BLOCK_M: tl.constexpr,
    BLOCK_N: tl.constexpr,
    BLOCK_K: tl.constexpr,
    GROUP_M: tl.constexpr,
):
    pid = tl.program_id(axis=0)
    num_pid_m = tl.cdiv(M, BLOCK_M)
    num_pid_n = tl.cdiv(N, BLOCK_N)
    num_pid_in_group = GROUP_M * num_pid_n
    group_id = pid // num_pid_in_group
    first_pid_m = group_id * GROUP_M
    group_size_m = min(num_pid_m - first_pid_m, GROUP_M)
    pid_m = first_pid_m + ((pid % num_pid_in_group) % group_size_m)
    pid_n = (pid % num_pid_in_group) // group_size_m

    offs_am = (pid_m * BLOCK_M + tl.arange(0, BLOCK_M)) % M
    offs_bn = (pid_n * BLOCK_N + tl.arange(0, BLOCK_N)) % N
    offs_k = tl.arange(0, BLOCK_K)
    a_ptrs = a_ptr + offs_am[:, None] * stride_am + offs_k[None, :] * stride_ak
    b_ptrs = b_ptr + offs_k[:, None] * stride_bk + offs_bn[None, :] * stride_bn

    acc = tl.zeros((BLOCK_M, BLOCK_N), dtype=tl.float32)
    for kk in range(0, tl.cdiv(K, BLOCK_K)):
        a = tl.load(a_ptrs, mask=offs_k[None, :] < K - kk * BLOCK_K, other=0.0)
        b = tl.load(b_ptrs, mask=offs_k[:, None] < K - kk * BLOCK_K, other=0.0)
        acc = tl.dot(a, b, acc)
        a_ptrs += BLOCK_K * stride_ak
        b_ptrs += BLOCK_K * stride_bk

    c = acc.to(c_ptr.dtype.element_ty)
    offs_cm = pid_m * BLOCK_M + tl.arange(0, BLOCK_M)
    offs_cn = pid_n * BLOCK_N + tl.arange(0, BLOCK_N)
    c_ptrs = c_ptr + offs_cm[:, None] * stride_cm + offs_cn[None, :] * stride_cn
    mask = (offs_cm[:, None] < M) & (offs_cn[None, :] < N)
    tl.store(c_ptrs, c, mask=mask)

# config = {"BLOCK_K": 32, "BLOCK_M": 128, "BLOCK_N": 64, "GROUP_M": 8, "arch": "sm_100", "dtype": "fp32", "num_ctas": 2, "num_stages": 3, "num_warps": 4}
# arch = sm_100


// ===== COMPILED SASS (sm_100a) =====

	.target	sm_100a

	.elftype	@"ET_EXEC"


//--------------------- .note.nv.tkinfo           --------------------------
	.section	.note.nv.tkinfo,"",@"SHT_NOTE"
	.sectionflags	@"SHF_NOTE_NV_TKINFO"
	.tkinfo
        /*0018*/ 	.word	0x00000081
        /*0030*/ 	.string	""
        /*0030*/ 	.string	"ptxas-blackwell"
        /*0030*/ 	.string	"Cuda compilation tools, release 12.9, V12.9.86"
        /*0030*/ 	.string	"Build cuda_12.9.r12.9/compiler.36037853_0"
        /*0030*/ 	.string	"-v  -suppress-debug-info  -lineinfo  -arch sm_100a "



//--------------------- .note.nv.cuver            --------------------------
	.section	.note.nv.cuver,"",@"SHT_NOTE"
	.sectionflags	@"SHF_NOTE_NV_CUVER"
        /*0018*/ 	.short	0x0001
        /*001a*/ 	.short	0x0064
        /*001c*/ 	.short	0x0001
        /*001e*/ 	.short	0x0000
        /*0020*/ 	.short	0x0001
        /*0022*/ 	.short	0x0000


//--------------------- .nv.info                  --------------------------
	.section	.nv.info,"",@"SHT_CUDA_INFO"
	.align	4


	//----- nvinfo : EIATTR_REGCOUNT
	.align		4
        /*0000*/ 	.byte	0x04, 0x2f
        /*0002*/ 	.short	(.L_6 - .L_5)
	.align		4
.L_5:
        /*0004*/ 	.word	index@(matmul_kernel)
        /*0008*/ 	.word	0x00000080


	//----- nvinfo : EIATTR_FRAME_SIZE
	.align		4
.L_6:
        /*000c*/ 	.byte	0x04, 0x11
        /*000e*/ 	.short	(.L_8 - .L_7)
	.align		4
.L_7:
        /*0010*/ 	.word	index@($__internal_2_$__cuda_sm10x_tcgen05_guardrail_trap_unallocated_columns_being_dealloced)
        /*0014*/ 	.word	0x00000000


	//----- nvinfo : EIATTR_FRAME_SIZE
	.align		4
.L_8:
        /*0018*/ 	.byte	0x04, 0x11
        /*001a*/ 	.short	(.L_10 - .L_9)
	.align		4
.L_9:
        /*001c*/ 	.word	index@($__internal_1_$__cuda_sm10x_tcgen05_guardrail_trap_phase_invalid_during_alloc)
        /*0020*/ 	.word	0x00000000


	//----- nvinfo : EIATTR_FRAME_SIZE
	.align		4
.L_10:
        /*0024*/ 	.byte	0x04, 0x11
        /*0026*/ 	.short	(.L_12 - .L_11)
	.align		4
.L_11:
        /*0028*/ 	.word	index@($__internal_0_$__cuda_sm10x_tcgen05_guardrail_trap_col_being_dealloced_not_returned_by_alloc)
        /*002c*/ 	.word	0x00000000


	//----- nvinfo : EIATTR_FRAME_SIZE
	.align		4
.L_12:
        /*0030*/ 	.byte	0x04, 0x11
        /*0032*/ 	.short	(.L_14 - .L_13)
	.align		4
.L_13:
        /*0034*/ 	.word	index@(matmul_kernel)
        /*0038*/ 	.word	0x00000000


	//----- nvinfo : EIATTR_MIN_STACK_SIZE
	.align		4
.L_14:
        /*003c*/ 	.byte	0x04, 0x12
        /*003e*/ 	.short	(.L_16 - .L_15)
	.align		4
.L_15:
        /*0040*/ 	.word	index@(matmul_kernel)
        /*0044*/ 	.word	0x00000000
.L_16:


//--------------------- .nv.info.matmul_kernel    --------------------------
	.section	.nv.info.matmul_kernel,"",@"SHT_CUDA_INFO"
	.sectionflags	@""
	.align	4


	//----- nvinfo : EIATTR_CUDA_API_VERSION
	.align		4
        /*0000*/ 	.byte	0x04, 0x37
        /*0002*/ 	.short	(.L_18 - .L_17)
.L_17:
        /*0004*/ 	.word	0x00000081


	//----- nvinfo : EIATTR_KPARAM_INFO
	.align		4
.L_18:
        /*0008*/ 	.byte	0x04, 0x17
        /*000a*/ 	.short	(.L_20 - .L_19)
.L_19:
        /*000c*/ 	.word	0x00000000
        /*0010*/ 	.short	0x000d
        /*0012*/ 	.short	0x0048
        /*0014*/ 	.byte	0x00, 0xf4, 0x21, 0x00


	//----- nvinfo : EIATTR_KPARAM_INFO
	.align		4
.L_20:
        /*0018*/ 	.byte	0x04, 0x17
        /*001a*/ 	.short	(.L_22 - .L_21)
.L_21:
        /*001c*/ 	.word	0x00000000
        /*0020*/ 	.short	0x000c
        /*0022*/ 	.short	0x0040
        /*0024*/ 	.byte	0x00, 0xf4, 0x21, 0x00


	//----- nvinfo : EIATTR_KPARAM_INFO
	.align		4
.L_22:
        /*0028*/ 	.byte	0x04, 0x17
        /*002a*/ 	.short	(.L_24 - .L_23)
.L_23:
        /*002c*/ 	.word	0x00000000
        /*0030*/ 	.short	0x000b
        /*0032*/ 	.short	0x0038
        /*0034*/ 	.byte	0x00, 0xf0, 0x11, 0x00


	//----- nvinfo : EIATTR_KPARAM_INFO
	.align		4
.L_24:
        /*0038*/ 	.byte	0x04, 0x17
        /*003a*/ 	.short	(.L_26 - .L_25)
.L_25:
        /*003c*/ 	.word	0x00000000
        /*0040*/ 	.short	0x000a
        /*0042*/ 	.short	0x0034
        /*0044*/ 	.byte	0x00, 0xf0, 0x11, 0x00


	//----- nvinfo : EIATTR_KPARAM_INFO
	.align		4
.L_26:
        /*0048*/ 	.byte	0x04, 0x17
        /*004a*/ 	.short	(.L_28 - .L_27)
.L_27:
        /*004c*/ 	.word	0x00000000
        /*0050*/ 	.short	0x0009
        /*0052*/ 	.short	0x0030
        /*0054*/ 	.byte	0x00, 0xf0, 0x11, 0x00


	//----- nvinfo : EIATTR_KPARAM_INFO
	.align		4
.L_28:
        /*0058*/ 	.byte	0x04, 0x17
        /*005a*/ 	.short	(.L_30 - .L_29)
.L_29:
        /*005c*/ 	.word	0x00000000
        /*0060*/ 	.short	0x0008
        /*0062*/ 	.short	0x002c
        /*0064*/ 	.byte	0x00, 0xf0, 0x11, 0x00


	//----- nvinfo : EIATTR_KPARAM_INFO
	.align		4
.L_30:
        /*0068*/ 	.byte	0x04, 0x17
        /*006a*/ 	.short	(.L_32 - .L_31)
.L_31:
        /*006c*/ 	.word	0x00000000
        /*0070*/ 	.short	0x0007
        /*0072*/ 	.short	0x0028
        /*0074*/ 	.byte	0x00, 0xf0, 0x11, 0x00


	//----- nvinfo : EIATTR_KPARAM_INFO
	.align		4
.L_32:
        /*0078*/ 	.byte	0x04, 0x17
        /*007a*/ 	.short	(.L_34 - .L_33)
.L_33:
        /*007c*/ 	.word	0x00000000
        /*0080*/ 	.short	0x0006
        /*0082*/ 	.short	0x0024
        /*0084*/ 	.byte	0x00, 0xf0, 0x11, 0x00


	//----- nvinfo : EIATTR_KPARAM_INFO
	.align		4
.L_34:
        /*0088*/ 	.byte	0x04, 0x17
        /*008a*/ 	.short	(.L_36 - .L_35)
.L_35:
        /*008c*/ 	.word	0x00000000
        /*0090*/ 	.short	0x0005
        /*0092*/ 	.short	0x0020
        /*0094*/ 	.byte	0x00, 0xf0, 0x11, 0x00


	//----- nvinfo : EIATTR_KPARAM_INFO
	.align		4
.L_36:
        /*0098*/ 	.byte	0x04, 0x17
        /*009a*/ 	.short	(.L_38 - .L_37)
.L_37:
        /*009c*/ 	.word	0x00000000
        /*00a0*/ 	.short	0x0004
        /*00a2*/ 	.short	0x001c
        /*00a4*/ 	.byte	0x00, 0xf0, 0x11, 0x00


	//----- nvinfo : EIATTR_KPARAM_INFO
	.align		4
.L_38:
        /*00a8*/ 	.byte	0x04, 0x17
        /*00aa*/ 	.short	(.L_40 - .L_39)
.L_39:
        /*00ac*/ 	.word	0x00000000
        /*00b0*/ 	.short	0x0003
        /*00b2*/ 	.short	0x0018
        /*00b4*/ 	.byte	0x00, 0xf0, 0x11, 0x00


	//----- nvinfo : EIATTR_KPARAM_INFO
	.align		4
.L_40:
        /*00b8*/ 	.byte	0x04, 0x17
        /*00ba*/ 	.short	(.L_42 - .L_41)
.L_41:
        /*00bc*/ 	.word	0x00000000
        /*00c0*/ 	.short	0x0002
        /*00c2*/ 	.short	0x0010
        /*00c4*/ 	.byte	0x00, 0xf4, 0x21, 0x00


	//----- nvinfo : EIATTR_KPARAM_INFO
	.align		4
.L_42:
        /*00c8*/ 	.byte	0x04, 0x17
        /*00ca*/ 	.short	(.L_44 - .L_43)
.L_43:
        /*00cc*/ 	.word	0x00000000
        /*00d0*/ 	.short	0x0001
        /*00d2*/ 	.short	0x0008
        /*00d4*/ 	.byte	0x00, 0xf4, 0x21, 0x00


	//----- nvinfo : EIATTR_KPARAM_INFO
	.align		4
.L_44:
        /*00d8*/ 	.byte	0x04, 0x17
        /*00da*/ 	.short	(.L_46 - .L_45)
.L_45:
        /*00dc*/ 	.word	0x00000000
        /*00e0*/ 	.short	0x0000
        /*00e2*/ 	.short	0x0000
        /*00e4*/ 	.byte	0x00, 0xf4, 0x21, 0x00


	//----- nvinfo : EIATTR_EXPLICIT_CLUSTER
	.align		4
.L_46:
        /*00e8*/ 	.byte	0x01, 0x3e
	.zero		2


	//----- nvinfo : EIATTR_CTA_PER_CLUSTER
	.align		4
        /*00ec*/ 	.byte	0x04, 0x3d
        /*00ee*/ 	.short	(.L_48 - .L_47)
.L_47:
        /*00f0*/ 	.word	0x00000002
        /*00f4*/ 	.word	0x00000001
        /*00f8*/ 	.word	0x00000001


	//----- nvinfo : EIATTR_AT_ENTRY_FRAGMENTS
	.align		4
.L_48:
        /*00fc*/ 	.byte	0x04, 0x4f
        /*00fe*/ 	.short	(.L_50 - .L_49)


	//   ....[0]....
.L_49:
        /*0100*/ 	.word	0x00000004


	//   ....[1]....
        /*0104*/ 	.word	0x00000005


	//----- nvinfo : EIATTR_RESERVED_SMEM_USED
	.align		4
.L_50:
        /*0108*/ 	.byte	0x01, 0x41
	.zero		2


	//----- nvinfo : EIATTR_SPARSE_MMA_MASK
	.align		4
        /*010c*/ 	.byte	0x03, 0x50
        /*010e*/ 	.short	0x0000


	//----- nvinfo : EIATTR_TCGEN05_2CTA_USED
	.align		4
        /*0110*/ 	.byte	0x01, 0x52
	.zero		2


	//----- nvinfo : EIATTR_MAXREG_COUNT
	.align		4
        /*0114*/ 	.byte	0x03, 0x1b
        /*0116*/ 	.short	0x00ff


	//----- nvinfo : EIATTR_NUM_BARRIERS
	.align		4
        /*0118*/ 	.byte	0x02, 0x4c
        /*011a*/ 	.byte	0x01
	.zero		1


	//----- nvinfo : EIATTR_INT_WARP_WIDE_INSTR_OFFSETS
	.align		4
        /*011c*/ 	.byte	0x04, 0x31
        /*011e*/ 	.short	(.L_52 - .L_51)


	//   ....[0]....
.L_51:
        /*0120*/ 	.word	0x00001b70


	//   ....[1]....
        /*0124*/ 	.word	0x00001bc0


	//   ....[2]....
        /*0128*/ 	.word	0x00001ca0


	//   ....[3]....
        /*012c*/ 	.word	0x00006170


	//   ....[4]....
        /*0130*/ 	.word	0x000061c0


	//----- nvinfo : EIATTR_COOP_GROUP_MASK_REGIDS
	.align		4
.L_52:
        /*0134*/ 	.byte	0x04, 0x29
        /*0136*/ 	.short	(.L_54 - .L_53)


	//   ....[0]....
.L_53:
        /*0138*/ 	.word	0xffffffff


	//   ....[1]....
        /*013c*/ 	.word	0xffffffff


	//   ....[2]....
        /*0140*/ 	.word	0xffffffff


	//   ....[3]....
        /*0144*/ 	.word	0xffffffff


	//----- nvinfo : EIATTR_COOP_GROUP_INSTR_OFFSETS
	.align		4
.L_54:
        /*0148*/ 	.byte	0x04, 0x28
        /*014a*/ 	.short	(.L_56 - .L_55)


	//   ....[0]....
.L_55:
        /*014c*/ 	.word	0x00000050


	//   ....[1]....
        /*0150*/ 	.word	0x00000630


	//   ....[2]....
        /*0154*/ 	.word	0x00006010


	//   ....[3]....
        /*0158*/ 	.word	0x00006270


	//----- nvinfo : EIATTR_VRC_CTA_INIT_COUNT
	.align		4
.L_56:
        /*015c*/ 	.byte	0x02, 0x4a
        /*015e*/ 	.byte	0x80
	.zero		1


	//----- nvinfo : EIATTR_MBARRIER_INSTR_OFFSETS
	.align		4
        /*0160*/ 	.byte	0x04, 0x39
        /*0162*/ 	.short	(.L_58 - .L_57)


	//   ....[0]....
.L_57:
        /*0164*/ 	.word	0x000002d0
        /*0168*/ 	.word	0x00000007
        /*016c*/ 	.word	0x00000000
        /*0170*/ 	.short	0x010a
        /*0172*/ 	.byte	0xff
	.zero		1


	//   ....[1]....
        /*0174*/ 	.word	0x000002f0
        /*0178*/ 	.word	0x00000007
        /*017c*/ 	.word	0x00000000
        /*0180*/ 	.short	0x010a
        /*0182*/ 	.byte	0xff
	.zero		1


	//   ....[2]....
        /*0184*/ 	.word	0x000004b0
        /*0188*/ 	.word	0x00000009
        /*018c*/ 	.word	0x00000000
        /*0190*/ 	.short	0x010a
        /*0192*/ 	.byte	0xff
	.zero		1


	//   ....[3]....
        /*0194*/ 	.word	0x000004d0
        /*0198*/ 	.word	0x00000009
        /*019c*/ 	.word	0x00000000
        /*01a0*/ 	.short	0x010a
        /*01a2*/ 	.byte	0xff
	.zero		1


	//   ....[4]....
        /*01a4*/ 	.word	0x000005b0
        /*01a8*/ 	.word	0x00000005
        /*01ac*/ 	.word	0x00000000
        /*01b0*/ 	.short	0x0101
        /*01b2*/ 	.byte	0xff
	.zero		1


	//   ....[5]....
        /*01b4*/ 	.word	0x00001d70
        /*01b8*/ 	.word	0x000000ff
        /*01bc*/ 	.word	0x00000000
        /*01c0*/ 	.short	0x0100
        /*01c2*/ 	.byte	0x0a
	.zero		1


	//   ....[6]....
        /*01c4*/ 	.word	0x00001e50
        /*01c8*/ 	.word	0x000000ff
        /*01cc*/ 	.word	0x00009008
        /*01d0*/ 	.short	0x0100
        /*01d2*/ 	.byte	0x08
	.zero		1


	//   ....[7]....
        /*01d4*/ 	.word	0x000043a0
        /*01d8*/ 	.word	0x000000ff
        /*01dc*/ 	.word	0x00000000
        /*01e0*/ 	.short	0x010a
        /*01e2*/ 	.byte	0x0b
	.zero		1


	//   ....[8]....
        /*01e4*/ 	.word	0x00004f10
        /*01e8*/ 	.word	0x000000ff
        /*01ec*/ 	.word	0x00000000
        /*01f0*/ 	.short	0x010a
        /*01f2*/ 	.byte	0x0a
	.zero		1


	//   ....[9]....
        /*01f4*/ 	.word	0x00004fe0
        /*01f8*/ 	.word	0x000000ff
        /*01fc*/ 	.word	0x00009000
        /*0200*/ 	.short	0x0108
        /*0202*/ 	.byte	0x08
	.zero		1


	//   ....[10]....
        /*0204*/ 	.word	0x00005020
        /*0208*/ 	.word	0x000000ff
        /*020c*/ 	.word	0x00009008
        /*0210*/ 	.short	0x0108
        /*0212*/ 	.byte	0x08
	.zero		1


	//   ....[11]....
        /*0214*/ 	.word	0x000062a0
        /*0218*/ 	.word	0x00000007
        /*021c*/ 	.word	0x00000000
        /*0220*/ 	.short	0x010a
        /*0222*/ 	.byte	0xff
	.zero		1


	//   ....[12]....
        /*0224*/ 	.word	0x00006300
        /*0228*/ 	.word	0x00000009
        /*022c*/ 	.word	0x00000000
        /*0230*/ 	.short	0x010a
        /*0232*/ 	.byte	0xff
	.zero		1


	//   ....[13]....
        /*0234*/ 	.word	0x00006350
        /*0238*/ 	.word	0x000000ff
        /*023c*/ 	.word	0x00000000
        /*0240*/ 	.short	0x010a
        /*0242*/ 	.byte	0x0b
	.zero		1


	//   ....[14]....
        /*0244*/ 	.word	0x00006380
        /*0248*/ 	.word	0x000000ff
        /*024c*/ 	.word	0x00000000
        /*0250*/ 	.short	0x010a
        /*0252*/ 	.byte	0x0a
	.zero		1


	//----- nvinfo : EIATTR_NUM_MBARRIERS
	.align		4
.L_58:
        /*0254*/ 	.byte	0x03, 0x38
        /*0256*/ 	.short	0x0002


	//----- nvinfo : EIATTR_EXIT_INSTR_OFFSETS
	.align		4
        /*0258*/ 	.byte	0x04, 0x1c
        /*025a*/ 	.short	(.L_60 - .L_59)


	//   ....[0]....
.L_59:
        /*025c*/ 	.word	0x00006280


	//----- nvinfo : EIATTR_REQNTID
	.align		4
.L_60:
        /*0260*/ 	.byte	0x04, 0x10
        /*0262*/ 	.short	(.L_62 - .L_61)
.L_61:
        /*0264*/ 	.word	0x00000080
        /*0268*/ 	.word	0x00000001
        /*026c*/ 	.word	0x00000001


	//----- nvinfo : EIATTR_CRS_STACK_SIZE
	.align		4
.L_62:
        /*0270*/ 	.byte	0x04, 0x1e
        /*0272*/ 	.short	(.L_64 - .L_63)
.L_63:
        /*0274*/ 	.word	0x00000000


	//----- nvinfo : EIATTR_CBANK_PARAM_SIZE
	.align		4
.L_64:
        /*0278*/ 	.byte	0x03, 0x19
        /*027a*/ 	.short	0x0050


	//----- nvinfo : EIATTR_PARAM_CBANK
	.align		4
        /*027c*/ 	.byte	0x04, 0x0a
        /*027e*/ 	.short	(.L_66 - .L_65)
	.align		4
.L_65:
        /*0280*/ 	.word	index@(.nv.constant0.matmul_kernel)
        /*0284*/ 	.short	0x0380
        /*0286*/ 	.short	0x0050


	//----- nvinfo : EIATTR_SW_WAR
	.align		4
.L_66:
        /*0288*/ 	.byte	0x04, 0x36
        /*028a*/ 	.short	(.L_68 - .L_67)
.L_67:
        /*028c*/ 	.word	0x00000008
.L_68:


//--------------------- .nv.compat                --------------------------
	.section	.nv.compat,"",@"SHT_CUDA_COMPAT_INFO"
	.align	4
        /*0000*/ 	.byte	0x02, 0x02, 0x02, 0x00, 0x02, 0x05, 0x05, 0x00, 0x02, 0x03, 0x00, 0x00, 0x02, 0x06, 0x01, 0x00


//--------------------- .nv.callgraph             --------------------------
	.section	.nv.callgraph,"",@"SHT_CUDA_CALLGRAPH"
	.align	4
	.sectionentsize	8
	.align		4
        /*0000*/ 	.word	0x00000000
	.align		4
        /*0004*/ 	.word	0xffffffff
	.align		4
        /*0008*/ 	.word	0x00000000
	.align		4
        /*000c*/ 	.word	0xfffffffe
	.align		4
        /*0010*/ 	.word	0x00000000
	.align		4
        /*0014*/ 	.word	0xfffffffd
	.align		4
        /*0018*/ 	.word	0x00000000
	.align		4
        /*001c*/ 	.word	0xfffffffc


//--------------------- .text.matmul_kernel       --------------------------
	.section	.text.matmul_kernel,"ax",@progbits
	.align	128
        .global         matmul_kernel
        .type           matmul_kernel,@function
        .size           matmul_kernel,(.L_x_28 - matmul_kernel)
        .other          matmul_kernel,@"STO_CUDA_ENTRY STV_DEFAULT"
matmul_kernel:
.text.matmul_kernel:
[----:B------:R-:W1:Y:S01]  /*0000*/  LDC R1, c[0x0][0x37c] ;  /* 0x0000df00ff017b82 */ /* 0x000e620000000800 */
[----:B------:R-:W2:Y:S02]  /*0010*/  S2R R41, SR_TID.X ;  /* 0x0000000000297919 */ /* 0x000ea40000002100 */
[----:B--2---:R-:W-:-:S13]  /*0020*/  ISETP.GE.U32.AND P1, PT, R41, 0x20, PT ;  /* 0x000000202900780c */ /* 0x004fda0003f26070 */
[----:B------:R-:W-:Y:S05]  /*0030*/  @P1 BRA `(.L_x_0) ;  /* 0x0000000400801947 */ /* 0x000fea0003800000 */
[----:B------:R-:W2:Y:S01]  /*0040*/  S2R R11, SR_CgaCtaId ;  /* 0x00000000000b7919 */ /* 0x000ea20000008800 */
[----:B------:R-:W-:Y:S01]  /*0050*/  NOP ;  /* 0x0000000000007918 */ /* 0x000fe20000000000 */
[----:B------:R-:W-:-:S04]  /*0060*/  MOV R0, 0x40 ;  /* 0x0000004000007802 */ /* 0x000fc80000000f00 */
[----:B--2---:R-:W-:Y:S02]  /*0070*/  LEA R2, R11, R0, 0x18 ;  /* 0x000000000b027211 */ /* 0x004fe400078ec0ff */
[----:B------:R-:W-:-:S04]  /*0080*/  MOV R0, 0x400 ;  /* 0x0000040000007802 */ /* 0x000fc80000000f00 */
[----:B------:R-:W2:Y:S01]  /*0090*/  LDS.U8 R2, [R2] ;  /* 0x0000000002027984 */ /* 0x000ea20000000000 */
[----:B------:R-:W-:Y:S02]  /*00a0*/  LEA R0, R11, R0, 0x18 ;  /* 0x000000000b007211 */ /* 0x000fe400078ec0ff */
[----:B--2---:R-:W-:-:S13]  /*00b0*/  ISETP.NE.AND P0, PT, R2, RZ, PT ;  /* 0x000000ff0200720c */ /* 0x004fda0003f05270 */
[----:B------:R-:W-:Y:S05]  /*00c0*/  @P0 BRA `(.L_x_1) ;  /* 0x0000000400440947 */ /* 0x000fea0003800000 */
[C---:B------:R-:W-:Y:S02]  /*00d0*/  LOP3.LUT R2, R11.reuse, 0x1, RZ, 0xc0, !PT ;  /* 0x000000010b027812 */ /* 0x040fe400078ec0ff */
[----:B------:R-:W-:Y:S02]  /*00e0*/  LOP3.LUT R5, R11, 0x1, RZ, 0x3c, !PT ;  /* 0x000000010b057812 */ /* 0x000fe400078e3cff */
[----:B------:R-:W-:-:S13]  /*00f0*/  ISETP.NE.U32.AND P0, PT, R2, 0x1, PT ;  /* 0x000000010200780c */ /* 0x000fda0003f05070 */
[----:B------:R-:W-:Y:S05]  /*0100*/  @!P0 BRA `(.L_x_2) ;  /* 0x0000000000bc8947 */ /* 0x000fea0003800000 */
[----:B------:R-:W-:Y:S01]  /*0110*/  ELECT P2, URZ, PT ;  /* 0x0000000000ff782f */ /* 0x000fe20003840000 */
[----:B------:R-:W-:-:S12]  /*0120*/  BSSY B0, `(.L_x_2) ;  /* 0x000002d000007945 */ /* 0x000fd80003800000 */
[----:B------:R-:W-:Y:S05]  /*0130*/  @!P2 BRA `(.L_x_3) ;  /* 0x0000000000aca947 */ /* 0x000fea0003800000 */
[----:B------:R-:W-:-:S05]  /*0140*/  UMOV UR4, 0x1 ;  /* 0x0000000100047882 */ /* 0x000fca0000000000 */
[----:B------:R-:W-:Y:S04]  /*0150*/  DEPBAR.LE SB2, 0x36 ;  /* 0x0000ad800000791a */ /* 0x000fe80000000000 */
[----:B------:R-:W2:Y:S02]  /*0160*/  UTCATOMSWS.2CTA.FIND_AND_SET.ALIGN UP0, UR4, UR4 ;  /* 0x00000004000475e3 */ /* 0x000ea40008200800 */
[----:B--2---:R-:W-:Y:S01]  /*0170*/  PLOP3.LUT P2, PT, PT, PT, UP0, 0x80, 0x8 ;  /* 0x000000000008781c */ /* 0x004fe20003f4f008 */
[----:B------:R-:W-:-:S03]  /*0180*/  IMAD.U32 R4, RZ, RZ, UR4 ;  /* 0x00000004ff047e24 */ /* 0x000fc6000f8e00ff */
[----:B------:R-:W-:-:S04]  /*0190*/  SEL R2, RZ, 0xffffffff, !P2 ;  /* 0xffffffffff027807 */ /* 0x000fc80005000000 */
[----:B------:R-:W-:-:S13]  /*01a0*/  ISETP.NE.AND P2, PT, R2, RZ, PT ;  /* 0x000000ff0200720c */ /* 0x000fda0003f45270 */
[----:B------:R-:W-:Y:S05]  /*01b0*/  @P2 BRA `(.L_x_4) ;  /* 0x0000000000242947 */ /* 0x000fea0003800000 */
.L_x_5:
[----:B------:R-:W-:Y:S05]  /*01c0*/  NANOSLEEP 0x64 ;  /* 0x000000640000795d */ /* 0x000fea0003800000 */
[----:B------:R-:W-:-:S05]  /*01d0*/  UMOV UR4, 0x1 ;  /* 0x0000000100047882 */ /* 0x000fca0000000000 */
[----:B------:R-:W-:Y:S04]  /*01e0*/  DEPBAR.LE SB2, 0x36 ;  /* 0x0000ad800000791a */ /* 0x000fe80000000000 */
[----:B------:R-:W2:Y:S02]  /*01f0*/  UTCATOMSWS.2CTA.FIND_AND_SET.ALIGN UP0, UR4, UR4 ;  /* 0x00000004000475e3 */ /* 0x000ea40008200800 */
[----:B--2---:R-:W-:Y:S01]  /*0200*/  PLOP3.LUT P2, PT, PT, PT, UP0, 0x80, 0x8 ;  /* 0x000000000008781c */ /* 0x004fe20003f4f008 */
[----:B------:R-:W-:-:S03]  /*0210*/  IMAD.U32 R4, RZ, RZ, UR4 ;  /* 0x00000004ff047e24 */ /* 0x000fc6000f8e00ff */
[----:B------:R-:W-:-:S04]  /*0220*/  SEL R2, RZ, 0xffffffff, !P2 ;  /* 0xffffffffff027807 */ /* 0x000fc80005000000 */
[----:B------:R-:W-:-:S13]  /*0230*/  ISETP.NE.AND P2, PT, R2, RZ, PT ;  /* 0x000000ff0200720c */ /* 0x000fda0003f45270 */
[----:B------:R-:W-:Y:S05]  /*0240*/  @!P2 BRA `(.L_x_5) ;  /* 0xfffffffc00dca947 */ /* 0x000fea000383ffff */
.L_x_4:
[----:B------:R-:W-:Y:S01]  /*0250*/  MOV R2, 0x60 ;  /* 0x0000006000027802 */ /* 0x000fe20000000f00 */
[----:B------:R-:W-:Y:S01]  /*0260*/  IMAD.MOV.U32 R10, RZ, RZ, 0x4 ;  /* 0x00000004ff0a7424 */ /* 0x000fe200078e00ff */
[----:B------:R-:W-:Y:S02]  /*0270*/  MOV R3, 0x58 ;  /* 0x0000005800037802 */ /* 0x000fe40000000f00 */
[C---:B------:R-:W-:Y:S02]  /*0280*/  LEA R6, R11.reuse, R2, 0x18 ;  /* 0x000000020b067211 */ /* 0x040fe400078ec0ff */
[----:B------:R-:W-:-:S03]  /*0290*/  LEA R7, R11, R3, 0x18 ;  /* 0x000000030b077211 */ /* 0x000fc600078ec0ff */
[----:B------:R-:W2:Y:S01]  /*02a0*/  LDS R2, [R6] ;  /* 0x0000000006027984 */ /* 0x000ea20000000800 */
[----:B------:R-:W-:Y:S01]  /*02b0*/  PRMT R9, R5, 0x654, R7 ;  /* 0x0000065405097816 */ /* 0x000fe20000000007 */
[----:B--2---:R-:W-:-:S04]  /*02c0*/  IMAD.U32 R2, R2, -0x80000000, RZ ;  /* 0x8000000002027824 */ /* 0x004fc800078e00ff */
[----:B------:R-:W2:Y:S02]  /*02d0*/  SYNCS.PHASECHK.TRANS64.TRYWAIT P2, [R7+URZ], R2 ;  /* 0x00000002070075a7 */ /* 0x000ea400080411ff */
[----:B--2---:R-:W-:Y:S05]  /*02e0*/  @P2 BRA `(.L_x_6) ;  /* 0x0000000000082947 */ /* 0x004fea0003800000 */
[----:B------:R-:W2:Y:S02]  /*02f0*/  SYNCS.PHASECHK.TRANS64.TRYWAIT P2, [R7+URZ], R2 ;  /* 0x00000002070075a7 */ /* 0x000ea400080411ff */
[----:B--2---:R-:W-:Y:S05]  /*0300*/  @!P2 BRA `(.L_x_7) ;  /* 0x0000005c00e0a947 */ /* 0x004fea0003800000 */
.L_x_6:
[C---:B--2---:R-:W-:Y:S01]  /*0310*/  IMAD.SHL.U32 R3, R4.reuse, 0x20, RZ ;  /* 0x0000002004037824 */ /* 0x044fe200078e00ff */
[----:B------:R-:W-:Y:S01]  /*0320*/  PRMT R8, R5, 0x654, R0 ;  /* 0x0000065405087816 */ /* 0x000fe20000000000 */
[----:B------:R-:W-:Y:S01]  /*0330*/  IMAD.MOV.U32 R13, RZ, RZ, 0x1 ;  /* 0x00000001ff0d7424 */ /* 0x000fe200078e00ff */
[----:B------:R2:W-:Y:S01]  /*0340*/  SYNCS.ARRIVE.TRANS64.RED RZ, [R9+URZ], R10 ;  /* 0x0000000a09ff79a7 */ /* 0x0005e200080004ff */
[----:B------:R-:W-:Y:S01]  /*0350*/  VIADD R7, R4, 0x10 ;  /* 0x0000001004077836 */ /* 0x000fe20000000000 */
[----:B------:R3:W-:Y:S02]  /*0360*/  STS [R0], R3 ;  /* 0x0000000300007388 */ /* 0x0007e40000000800 */
[C---:B------:R-:W-:Y:S02]  /*0370*/  SHF.L.U32 R2, R13.reuse, R4, RZ ;  /* 0x000000040d027219 */ /* 0x040fe400000006ff */
[----:B------:R-:W-:Y:S01]  /*0380*/  SHF.L.U32 R7, R13, R7, RZ ;  /* 0x000000070d077219 */ /* 0x000fe200000006ff */
[----:B------:R3:W-:Y:S01]  /*0390*/  STAS [R8.64], R4 ;  /* 0x0000000408007dbd */ /* 0x0007e2000c0008ff */
[----:B--2---:R-:W-:-:S02]  /*03a0*/  MOV R10, 0x50 ;  /* 0x00000050000a7802 */ /* 0x004fc40000000f00 */
[----:B------:R-:W-:Y:S02]  /*03b0*/  LOP3.LUT R2, R7, R2, RZ, 0xfc, !PT ;  /* 0x0000000207027212 */ /* 0x000fe400078efcff */
[----:B------:R-:W-:-:S05]  /*03c0*/  LEA R7, R11, R10, 0x18 ;  /* 0x0000000a0b077211 */ /* 0x000fca00078ec0ff */
[----:B------:R3:W-:Y:S04]  /*03d0*/  ATOMS.OR RZ, [R7], R2 ;  /* 0x0000000207ff738c */ /* 0x0007e80003000000 */
[----:B------:R3:W-:Y:S02]  /*03e0*/  ATOMS.XOR RZ, [R6], R13 ;  /* 0x0000000d06ff738c */ /* 0x0007e40003800000 */
.L_x_3:
[----:B------:R-:W-:Y:S05]  /*03f0*/  BSYNC B0 ;  /* 0x0000000000007941 */ /* 0x000fea0003800000 */
.L_x_2:
[----:B------:R-:W-:Y:S05]  /*0400*/  @P0 BRA `(.L_x_8) ;  /* 0x0000000000840947 */ /* 0x000fea0003800000 */
[----:B------:R-:W-:Y:S05]  /*0410*/  WARPSYNC.ALL ;  /* 0x0000000000007948 */ /* 0x000fea0003800000 */
[----:B------:R-:W-:Y:S01]  /*0420*/  NOP ;  /* 0x0000000000007918 */ /* 0x000fe20000000000 */
[----:B------:R-:W-:-:S13]  /*0430*/  ELECT P0, URZ, PT ;  /* 0x0000000000ff782f */ /* 0x000fda0003800000 */
[----:B------:R-:W-:Y:S05]  /*0440*/  @!P0 BRA `(.L_x_8) ;  /* 0x0000000000748947 */ /* 0x000fea0003800000 */
[----:B---3--:R-:W-:Y:S02]  /*0450*/  MOV R2, 0x60 ;  /* 0x0000006000027802 */ /* 0x008fe40000000f00 */
[----:B------:R-:W-:Y:S02]  /*0460*/  MOV R4, 0x58 ;  /* 0x0000005800047802 */ /* 0x000fe40000000f00 */
[C---:B------:R-:W-:Y:S02]  /*0470*/  LEA R6, R11.reuse, R2, 0x18 ;  /* 0x000000020b067211 */ /* 0x040fe400078ec0ff */
[----:B------:R-:W-:-:S03]  /*0480*/  LEA R9, R11, R4, 0x18 ;  /* 0x000000040b097211 */ /* 0x000fc600078ec0ff */
[----:B------:R-:W2:Y:S02]  /*0490*/  LDS R2, [R6] ;  /* 0x0000000006027984 */ /* 0x000ea40000000800 */
[----:B--2---:R-:W-:-:S04]  /*04a0*/  IMAD.U32 R2, R2, -0x80000000, RZ ;  /* 0x8000000002027824 */ /* 0x004fc800078e00ff */
[----:B------:R-:W2:Y:S02]  /*04b0*/  SYNCS.PHASECHK.TRANS64.TRYWAIT P0, [R9+URZ], R2 ;  /* 0x00000002090075a7 */ /* 0x000ea400080011ff */
[----:B--2---:R-:W-:Y:S05]  /*04c0*/  @P0 BRA `(.L_x_9) ;  /* 0x0000000000080947 */ /* 0x004fea0003800000 */
[----:B------:R-:W2:Y:S02]  /*04d0*/  SYNCS.PHASECHK.TRANS64.TRYWAIT P0, [R9+URZ], R2 ;  /* 0x00000002090075a7 */ /* 0x000ea400080011ff */
[----:B--2---:R-:W-:Y:S05]  /*04e0*/  @!P0 BRA `(.L_x_10) ;  /* 0x0000005c00808947 */ /* 0x004fea0003800000 */
.L_x_9:
[----:B------:R-:W3:Y:S01]  /*04f0*/  LDS R2, [R0] ;  /* 0x0000000000027984 */ /* 0x000ee20000000800 */
[----:B------:R-:W-:Y:S01]  /*0500*/  IMAD.MOV.U32 R13, RZ, RZ, 0x1 ;  /* 0x00000001ff0d7424 */ /* 0x000fe200078e00ff */
[----:B------:R-:W-:Y:S01]  /*0510*/  PRMT R5, R5, 0x654, R9 ;  /* 0x0000065405057816 */ /* 0x000fe20000000009 */
[C---:B--23--:R-:W-:Y:S02]  /*0520*/  IMAD.SHL.U32 R3, R2.reuse, 0x20, RZ ;  /* 0x0000002002037824 */ /* 0x04cfe400078e00ff */
[----:B------:R-:W-:Y:S01]  /*0530*/  VIADD R4, R2, 0x10 ;  /* 0x0000001002047836 */ /* 0x000fe20000000000 */
[C---:B------:R-:W-:Y:S02]  /*0540*/  SHF.L.U32 R2, R13.reuse, R2, RZ ;  /* 0x000000020d027219 */ /* 0x040fe400000006ff */
[----:B------:R2:W-:Y:S02]  /*0550*/  STS [R0], R3 ;  /* 0x0000000300007388 */ /* 0x0005e40000000800 */
[----:B------:R-:W-:-:S02]  /*0560*/  SHF.L.U32 R7, R13, R4, RZ ;  /* 0x000000040d077219 */ /* 0x000fc400000006ff */
[----:B------:R-:W-:Y:S02]  /*0570*/  MOV R4, 0x50 ;  /* 0x0000005000047802 */ /* 0x000fe40000000f00 */
[----:B------:R-:W-:Y:S02]  /*0580*/  LOP3.LUT R2, R7, R2, RZ, 0xfc, !PT ;  /* 0x0000000207027212 */ /* 0x000fe400078efcff */
[----:B------:R-:W-:-:S05]  /*0590*/  LEA R11, R11, R4, 0x18 ;  /* 0x000000040b0b7211 */ /* 0x000fca00078ec0ff */
[----:B------:R2:W-:Y:S01]  /*05a0*/  ATOMS.OR RZ, [R11], R2 ;  /* 0x000000020bff738c */ /* 0x0005e20003000000 */
[----:B------:R2:W-:Y:S03]  /*05b0*/  SYNCS.ARRIVE.TRANS64.RED.A1T0 RZ, [R5+URZ], RZ ;  /* 0x000000ff05ff79a7 */ /* 0x0005e600081004ff */
[----:B------:R2:W-:Y:S01]  /*05c0*/  ATOMS.XOR RZ, [R6], R13 ;  /* 0x0000000d06ff738c */ /* 0x0005e20003800000 */
[----:B------:R-:W-:Y:S05]  /*05d0*/  BRA `(.L_x_8) ;  /* 0x0000000000107947 */ /* 0x000fea0003800000 */
.L_x_1:
[----:B------:R-:W-:Y:S01]  /*05e0*/  IMAD.MOV.U32 R3, RZ, RZ, -0x1 ;  /* 0xffffffffff037424 */ /* 0x000fe200078e00ff */
[----:B------:R-:W-:-:S04]  /*05f0*/  MOV R2, 0x620 ;  /* 0x0000062000027802 */ /* 0x000fc80000000f00 */
[----:B------:R2:W-:Y:S03]  /*0600*/  STS [R0], R3 ;  /* 0x0000000300007388 */ /* 0x0005e60000000800 */
[----:B-12---:R-:W-:Y:S05]  /*0610*/  CALL.REL.NOINC `($__internal_1_$__cuda_sm10x_tcgen05_guardrail_trap_phase_invalid_during_alloc) ;  /* 0x0000005c00707944 */ /* 0x006fea0003c00000 */
.L_x_8:
[----:B------:R-:W-:Y:S05]  /*0620*/  WARPSYNC.ALL ;  /* 0x0000000000007948 */ /* 0x000fea0003800000 */
[----:B------:R-:W-:Y:S01]  /*0630*/  NOP ;  /* 0x0000000000007918 */ /* 0x000fe20000000000 */
.L_x_0:
[----:B------:R-:W4:Y:S08]  /*0640*/  LDC.64 R16, c[0x0][0x398] ;  /* 0x0000e600ff107b82 */ /* 0x000f300000000a00 */
[----:B------:R-:W5:Y:S02]  /*0650*/  S2UR UR5, SR_CgaSize ;  /* 0x00000000000579c3 */ /* 0x000f640000008a00 */
[----:B-----5:R-:W-:-:S12]  /*0660*/  UIMAD UR5, UR5, -0xa0, URZ ;  /* 0xffffff60050578a4 */ /* 0x020fd8000f8e02ff */
[----:B------:R-:W5:Y:S01]  /*0670*/  LDCU UR5, c[0x0][UR5+0x2b0] ;  /* 0x00005600050577ac */ /* 0x000f620008000800 */
[--C-:B------:R-:W-:Y:S02]  /*0680*/  SHF.R.U32.HI R39, RZ, 0x6, R41.reuse ;  /* 0x00000006ff277819 */ /* 0x100fe40000011629 */
[----:B------:R-:W-:Y:S01]  /*0690*/  SHF.R.U32.HI R58, RZ, 0x5, R41 ;  /* 0x00000005ff3a7819 */ /* 0x000fe20000011629 */
[----:B------:R-:W-:Y:S01]  /*06a0*/  UMOV UR8, 0x400 ;  /* 0x0000040000087882 */ /* 0x000fe20000000000 */
[----:B------:R-:W-:Y:S01]  /*06b0*/  SGXT.U32 R39, R39, 0x1 ;  /* 0x000000012727781a */ /* 0x000fe20000000000 */
[----:B------:R-:W2:Y:S01]  /*06c0*/  LDCU.128 UR12, c[0x0][0x380] ;  /* 0x00007000ff0c77ac */ /* 0x000ea20008000c00 */
[----:B------:R-:W3:Y:S01]  /*06d0*/  S2UR UR4, SR_CTAID.X ;  /* 0x00000000000479c3 */ /* 0x000ee20000002500 */
[C---:B------:R-:W-:Y:S01]  /*06e0*/  LEA.HI R37, R41.reuse, 0xe, RZ, 0x1a ;  /* 0x0000000e29257811 */ /* 0x040fe200078fd0ff */
[----:B------:R-:W1:Y:S01]  /*06f0*/  LDCU UR6, c[0x0][0x3b0] ;  /* 0x00007600ff0677ac */ /* 0x000e620008000800 */
[----:B------:R-:W-:-:S02]  /*0700*/  LOP3.LUT R49, R41, 0x40, RZ, 0xc0, !PT ;  /* 0x0000004029317812 */ /* 0x000fc400078ec0ff */
[----:B------:R-:W-:Y:S01]  /*0710*/  LOP3.LUT R47, R39, 0x6, RZ, 0xfc, !PT ;  /* 0x00000006272f7812 */ /* 0x000fe200078efcff */
[----:B------:R-:W1:Y:S02]  /*0720*/  LDCU.64 UR18, c[0x0][0x358] ;  /* 0x00006b00ff1277ac */ /* 0x000e640008000a00 */
[----:B------:R-:W1:Y:S01]  /*0730*/  S2UR UR11, SR_CgaCtaId ;  /* 0x00000000000b79c3 */ /* 0x000e620000008800 */
[----:B--234-:R-:W-:Y:S01]  /*0740*/  VIADD R0, R17, 0x3f ;  /* 0x0000003f11007836 */ /* 0x01cfe20000000000 */
[----:B------:R-:W-:-:S06]  /*0750*/  IABS R12, R16 ;  /* 0x00000010000c7213 */ /* 0x000fcc0000000000 */
[----:B------:R-:W2:Y:S01]  /*0760*/  LDC.64 R60, c[0x0][0x3a8] ;  /* 0x0000ea00ff3c7b82 */ /* 0x000ea20000000a00 */
[----:B------:R-:W-:Y:S02]  /*0770*/  IABS R13, R17 ;  /* 0x00000011000d7213 */ /* 0x000fe40000000000 */
[----:B------:R-:W-:-:S05]  /*0780*/  SHF.R.S32.HI R3, RZ, 0x1f, R0 ;  /* 0x0000001fff037819 */ /* 0x000fca0000011400 */
[----:B------:R-:W-:Y:S01]  /*0790*/  BAR.SYNC.DEFER_BLOCKING 0x0 ;  /* 0x0000000000007b1d */ /* 0x000fe20000010000 */
[----:B------:R-:W-:Y:S02]  /*07a0*/  ISETP.NE.AND P4, PT, R16, RZ, PT ;  /* 0x000000ff1000720c */ /* 0x000fe40003f85270 */
[----:B------:R-:W-:Y:S02]  /*07b0*/  LEA.HI R3, R3, R0, RZ, 0x6 ;  /* 0x0000000003037211 */ /* 0x000fe400078f30ff */
[----:B------:R-:W-:Y:S02]  /*07c0*/  I2FP.F32.U32 R5, UR4 ;  /* 0x0000000400057c45 */ /* 0x000fe40008201000 */
[----:B------:R-:W-:-:S03]  /*07d0*/  SHF.R.S32.HI R3, RZ, 0x6, R3 ;  /* 0x00000006ff037819 */ /* 0x000fc60000011403 */
[----:B-----5:R-:W-:Y:S01]  /*07e0*/  FMUL R5, R5, UR5 ;  /* 0x0000000505057c20 */ /* 0x020fe20008400000 */
[----:B-1----:R-:W-:Y:S01]  /*07f0*/  ULOP3.LUT UR5, UR11, 0x1, URZ, 0xc0, !UPT ;  /* 0x000000010b057892 */ /* 0x002fe2000f8ec0ff */
[----:B------:R-:W-:Y:S01]  /*0800*/  IMAD.SHL.U32 R4, R3, 0x8, RZ ;  /* 0x0000000803047824 */ /* 0x000fe200078e00ff */
[----:B------:R-:W-:Y:S02]  /*0810*/  ULEA UR8, UR11, UR8, 0x18 ;  /* 0x000000080b087291 */ /* 0x000fe4000f8ec0ff */
[----:B------:R-:W-:Y:S01]  /*0820*/  USHF.L.U32 UR4, UR5, 0x5, URZ ;  /* 0x0000000505047899 */ /* 0x000fe200080006ff */
[----:B------:R-:W-:Y:S01]  /*0830*/  F2I.U32.TRUNC.NTZ R5, R5 ;  /* 0x0000000500057305 */ /* 0x000fe2000020f000 */
[----:B------:R-:W-:-:S07]  /*0840*/  IABS R7, R4 ;  /* 0x0000000400077213 */ /* 0x000fce0000000000 */
[----:B------:R-:W1:Y:S08]  /*0850*/  I2F.RP R0, R7 ;  /* 0x0000000700007306 */ /* 0x000e700000209400 */
[----:B-1----:R-:W1:Y:S02]  /*0860*/  MUFU.RCP R0, R0 ;  /* 0x0000000000007308 */ /* 0x002e640000001000 */
[----:B-1----:R-:W-:Y:S01]  /*0870*/  VIADD R2, R0, 0xffffffe ;  /* 0x0ffffffe00027836 */ /* 0x002fe20000000000 */
[----:B------:R-:W-:-:S05]  /*0880*/  IABS R0, R5 ;  /* 0x0000000500007213 */ /* 0x000fca0000000000 */
[----:B------:R1:W3:Y:S02]  /*0890*/  F2I.FTZ.U32.TRUNC.NTZ R3, R2 ;  /* 0x0000000200037305 */ /* 0x0002e4000021f000 */
[----:B-1----:R-:W-:Y:S02]  /*08a0*/  IMAD.MOV.U32 R2, RZ, RZ, RZ ;  /* 0x000000ffff027224 */ /* 0x002fe400078e00ff */
[----:B---3--:R-:W-:-:S04]  /*08b0*/  IMAD.MOV R6, RZ, RZ, -R3 ;  /* 0x000000ffff067224 */ /* 0x008fc800078e0a03 */
[----:B------:R-:W-:Y:S01]  /*08c0*/  IMAD R9, R6, R7, RZ ;  /* 0x0000000706097224 */ /* 0x000fe200078e02ff */
[----:B------:R-:W-:-:S03]  /*08d0*/  IABS R6, R4 ;  /* 0x0000000400067213 */ /* 0x000fc60000000000 */
[----:B------:R-:W-:-:S04]  /*08e0*/  IMAD.HI.U32 R3, R3, R9, R2 ;  /* 0x0000000903037227 */ /* 0x000fc800078e0002 */
[----:B------:R-:W-:Y:S02]  /*08f0*/  IMAD.MOV R2, RZ, RZ, -R6 ;  /* 0x000000ffff027224 */ /* 0x000fe400078e0a06 */
[----:B------:R-:W-:-:S04]  /*0900*/  IMAD.HI.U32 R3, R3, R0, RZ ;  /* 0x0000000003037227 */ /* 0x000fc800078e00ff */
[----:B------:R-:W-:-:S05]  /*0910*/  IMAD R0, R3, R2, R0 ;  /* 0x0000000203007224 */ /* 0x000fca00078e0200 */
[----:B------:R-:W-:-:S13]  /*0920*/  ISETP.GT.U32.AND P2, PT, R7, R0, PT ;  /* 0x000000000700720c */ /* 0x000fda0003f44070 */
[----:B------:R-:W-:Y:S02]  /*0930*/  @!P2 IMAD.IADD R0, R0, 0x1, -R7 ;  /* 0x000000010000a824 */ /* 0x000fe400078e0a07 */
[----:B------:R-:W-:Y:S01]  /*0940*/  @!P2 VIADD R3, R3, 0x1 ;  /* 0x000000010303a836 */ /* 0x000fe20000000000 */
[----:B------:R-:W-:Y:S02]  /*0950*/  ISETP.NE.AND P2, PT, R4, RZ, PT ;  /* 0x000000ff0400720c */ /* 0x000fe40003f45270 */
[----:B------:R-:W-:Y:S02]  /*0960*/  ISETP.GE.U32.AND P0, PT, R0, R7, PT ;  /* 0x000000070000720c */ /* 0x000fe40003f06070 */
[----:B------:R-:W-:-:S04]  /*0970*/  LOP3.LUT R0, R5, R4, RZ, 0x3c, !PT ;  /* 0x0000000405007212 */ /* 0x000fc800078e3cff */
[----:B------:R-:W-:Y:S01]  /*0980*/  ISETP.GE.AND P3, PT, R0, RZ, PT ;  /* 0x000000ff0000720c */ /* 0x000fe20003f66270 */
[----:B------:R-:W-:-:S06]  /*0990*/  VIADD R0, R16, 0x7f ;  /* 0x0000007f10007836 */ /* 0x000fcc0000000000 */
[----:B------:R-:W-:-:S04]  /*09a0*/  @P0 VIADD R3, R3, 0x1 ;  /* 0x0000000103030836 */ /* 0x000fc80000000000 */
[----:B------:R-:W-:Y:S01]  /*09b0*/  IMAD.MOV.U32 R2, RZ, RZ, R3 ;  /* 0x000000ffff027224 */ /* 0x000fe200078e0003 */
[----:B------:R-:W-:-:S03]  /*09c0*/  SHF.R.S32.HI R3, RZ, 0x1f, R0 ;  /* 0x0000001fff037819 */ /* 0x000fc60000011400 */
[----:B------:R-:W-:Y:S01]  /*09d0*/  @!P3 IMAD.MOV R2, RZ, RZ, -R2 ;  /* 0x000000ffff02b224 */ /* 0x000fe200078e0a02 */
[----:B------:R-:W-:Y:S02]  /*09e0*/  @!P2 LOP3.LUT R2, RZ, R4, RZ, 0x33, !PT ;  /* 0x00000004ff02a212 */ /* 0x000fe400078e33ff */
[----:B------:R-:W-:-:S03]  /*09f0*/  LEA.HI R3, R3, R0, RZ, 0x7 ;  /* 0x0000000003037211 */ /* 0x000fc600078f38ff */
[----:B------:R-:W-:Y:S02]  /*0a00*/  IMAD.SHL.U32 R8, R2, 0x8, RZ ;  /* 0x0000000802087824 */ /* 0x000fe400078e00ff */
[----:B------:R-:W-:-:S03]  /*0a10*/  IMAD.MOV R2, RZ, RZ, -R2 ;  /* 0x000000ffff027224 */ /* 0x000fc600078e0a02 */
[----:B------:R-:W-:Y:S01]  /*0a20*/  LEA.HI.SX32 R3, R3, -R8, 0x19 ;  /* 0x8000000803037211 */ /* 0x000fe200078fcaff */
[----:B------:R-:W-:-:S03]  /*0a30*/  IMAD R10, R4, R2, R5 ;  /* 0x00000002040a7224 */ /* 0x000fc600078e0205 */
[----:B------:R-:W-:Y:S02]  /*0a40*/  VIMNMX R11, PT, PT, R3, 0x8, PT ;  /* 0x00000008030b7848 */ /* 0x000fe40003fe0100 */
[----:B------:R-:W-:Y:S02]  /*0a50*/  IABS R9, R10 ;  /* 0x0000000a00097213 */ /* 0x000fe40000000000 */
[-C--:B------:R-:W-:Y:S02]  /*0a60*/  IABS R7, R11.reuse ;  /* 0x0000000b00077213 */ /* 0x080fe40000000000 */
[----:B------:R-:W-:Y:S02]  /*0a70*/  IABS R4, R11 ;  /* 0x0000000b00047213 */ /* 0x000fe40000000000 */
[----:B------:R-:W1:Y:S08]  /*0a80*/  I2F.RP R0, R7 ;  /* 0x0000000700007306 */ /* 0x000e700000209400 */
[----:B-1----:R-:W1:Y:S02]  /*0a90*/  MUFU.RCP R0, R0 ;  /* 0x0000000000007308 */ /* 0x002e640000001000 */
[----:B-1----:R-:W-:-:S02]  /*0aa0*/  VIADD R3, R0, 0xffffffe ;  /* 0x0ffffffe00037836 */ /* 0x002fc40000000000 */
[----:B------:R-:W-:-:S04]  /*0ab0*/  IMAD.MOV R0, RZ, RZ, -R4 ;  /* 0x000000ffff007224 */ /* 0x000fc800078e0a04 */
[----:B------:R-:W1:Y:S02]  /*0ac0*/  F2I.FTZ.U32.TRUNC.NTZ R3, R3 ;  /* 0x0000000300037305 */ /* 0x000e64000021f000 */
[----:B-1----:R-:W-:-:S04]  /*0ad0*/  IMAD.MOV R6, RZ, RZ, -R3 ;  /* 0x000000ffff067224 */ /* 0x002fc800078e0a03 */
[----:B------:R-:W-:Y:S02]  /*0ae0*/  IMAD.MOV.U32 R2, RZ, RZ, R6 ;  /* 0x000000ffff027224 */ /* 0x000fe400078e0006 */
[----:B------:R-:W1:Y:S02]  /*0af0*/  I2F.RP R6, R13 ;  /* 0x0000000d00067306 */ /* 0x000e640000209400 */
[----:B------:R-:W-:Y:S02]  /*0b00*/  IMAD R5, R2, R7, RZ ;  /* 0x0000000702057224 */ /* 0x000fe400078e02ff */
[----:B------:R-:W-:-:S04]  /*0b10*/  IMAD.MOV.U32 R2, RZ, RZ, RZ ;  /* 0x000000ffff027224 */ /* 0x000fc800078e00ff */
[----:B------:R-:W-:Y:S02]  /*0b20*/  IMAD.HI.U32 R2, R3, R5, R2 ;  /* 0x0000000503027227 */ /* 0x000fe400078e0002 */
[----:B------:R-:W3:Y:S04]  /*0b30*/  I2F.RP R3, R12 ;  /* 0x0000000c00037306 */ /* 0x000ee80000209400 */
[----:B------:R-:W-:-:S04]  /*0b40*/  IMAD.HI.U32 R2, R2, R9, RZ ;  /* 0x0000000902027227 */ /* 0x000fc800078e00ff */
[----:B------:R-:W-:Y:S01]  /*0b50*/  IMAD R0, R2, R0, R9 ;  /* 0x0000000002007224 */ /* 0x000fe200078e0209 */
[----:B-1----:R-:W1:Y:S01]  /*0b60*/  MUFU.RCP R6, R6 ;  /* 0x0000000600067308 */ /* 0x002e620000001000 */
[----:B------:R-:W-:-:S03]  /*0b70*/  SHF.R.U32.HI R9, RZ, 0x5, R41 ;  /* 0x00000005ff097819 */ /* 0x000fc60000011629 */
[----:B------:R-:W-:Y:S02]  /*0b80*/  ISETP.GT.U32.AND P2, PT, R7, R0, PT ;  /* 0x000000000700720c */ /* 0x000fe40003f44070 */
[----:B------:R-:W-:Y:S02]  /*0b90*/  SGXT.U32 R9, R9, 0x2 ;  /* 0x000000020909781a */ /* 0x000fe40000000000 */
[----:B---3--:R-:W3:Y:S09]  /*0ba0*/  MUFU.RCP R3, R3 ;  /* 0x0000000300037308 */ /* 0x008ef20000001000 */
[----:B------:R-:W-:-:S02]  /*0bb0*/  @!P2 IMAD.IADD R0, R0, 0x1, -R7 ;  /* 0x000000010000a824 */ /* 0x000fc400078e0a07 */
[----:B------:R-:W-:Y:S01]  /*0bc0*/  @!P2 VIADD R2, R2, 0x1 ;  /* 0x000000010202a836 */ /* 0x000fe20000000000 */
[----:B------:R-:W-:Y:S02]  /*0bd0*/  ISETP.NE.AND P2, PT, R11, RZ, PT ;  /* 0x000000ff0b00720c */ /* 0x000fe40003f45270 */
[----:B------:R-:W-:Y:S01]  /*0be0*/  ISETP.GE.U32.AND P0, PT, R0, R7, PT ;  /* 0x000000070000720c */ /* 0x000fe20003f06070 */
[----:B-1----:R-:W-:Y:S01]  /*0bf0*/  VIADD R7, R6, 0xffffffe ;  /* 0x0ffffffe06077836 */ /* 0x002fe20000000000 */
[----:B------:R-:W-:Y:S01]  /*0c00*/  LOP3.LUT R0, R10, R11, RZ, 0x3c, !PT ;  /* 0x0000000b0a007212 */ /* 0x000fe200078e3cff */
[----:B---3--:R-:W-:Y:S01]  /*0c10*/  VIADD R4, R3, 0xffffffe ;  /* 0x0ffffffe03047836 */ /* 0x008fe20000000000 */
[----:B------:R-:W-:Y:S02]  /*0c20*/  LOP3.LUT R3, R41, 0x3f, RZ, 0xc0, !PT ;  /* 0x0000003f29037812 */ /* 0x000fe400078ec0ff */
[----:B------:R-:W-:Y:S01]  /*0c30*/  ISETP.GE.AND P3, PT, R0, RZ, PT ;  /* 0x000000ff0000720c */ /* 0x000fe20003f66270 */
[----:B------:R1:W3:Y:S06]  /*0c40*/  F2I.FTZ.U32.TRUNC.NTZ R5, R4 ;  /* 0x0000000400057305 */ /* 0x0002ec000021f000 */
[----:B------:R-:W-:-:S02]  /*0c50*/  @P0 VIADD R2, R2, 0x1 ;  /* 0x0000000102020836 */ /* 0x000fc40000000000 */
[----:B------:R-:W4:Y:S01]  /*0c60*/  F2I.FTZ.U32.TRUNC.NTZ R7, R7 ;  /* 0x0000000700077305 */ /* 0x000f22000021f000 */
[----:B-1----:R-:W-:Y:S02]  /*0c70*/  IMAD.MOV.U32 R4, RZ, RZ, RZ ;  /* 0x000000ffff047224 */ /* 0x002fe400078e00ff */
[----:B------:R-:W-:Y:S02]  /*0c80*/  IMAD.MOV.U32 R15, RZ, RZ, R2 ;  /* 0x000000ffff0f7224 */ /* 0x000fe400078e0002 */
[----:B------:R-:W-:Y:S02]  /*0c90*/  IMAD.SHL.U32 R2, R41, 0x10, RZ ;  /* 0x0000001029027824 */ /* 0x000fe400078e00ff */
[----:B------:R-:W-:Y:S01]  /*0ca0*/  @!P3 IMAD.MOV R15, RZ, RZ, -R15 ;  /* 0x000000ffff0fb224 */ /* 0x000fe200078e0a0f */
[----:B------:R-:W-:Y:S02]  /*0cb0*/  @!P2 LOP3.LUT R15, RZ, R11, RZ, 0x33, !PT ;  /* 0x0000000bff0fa212 */ /* 0x000fe400078e33ff */
[----:B------:R-:W-:-:S03]  /*0cc0*/  LOP3.LUT R14, R2, 0x70, RZ, 0xc0, !PT ;  /* 0x00000070020e7812 */ /* 0x000fc600078ec0ff */
[----:B------:R-:W-:Y:S02]  /*0cd0*/  IMAD.MOV R0, RZ, RZ, -R15 ;  /* 0x000000ffff007224 */ /* 0x000fe400078e0a0f */
[----:B------:R-:W-:Y:S02]  /*0ce0*/  IMAD.SHL.U32 R2, R15, 0x40, RZ ;  /* 0x000000400f027824 */ /* 0x000fe400078e00ff */
[----:B------:R-:W-:Y:S02]  /*0cf0*/  IMAD R0, R11, R0, R10 ;  /* 0x000000000b007224 */ /* 0x000fe400078e020a */
[----:B---3--:R-:W-:Y:S01]  /*0d00*/  IMAD.MOV R11, RZ, RZ, -R5 ;  /* 0x000000ffff0b7224 */ /* 0x008fe200078e0a05 */
[----:B------:R-:W-:Y:S01]  /*0d10*/  LOP3.LUT R9, R2, UR4, R9, 0xfe, !PT ;  /* 0x0000000402097c12 */ /* 0x000fe2000f8efe09 */
[----:B------:R-:W-:Y:S01]  /*0d20*/  IMAD.IADD R0, R8, 0x1, R0 ;  /* 0x0000000108007824 */ /* 0x000fe200078e0200 */
[----:B------:R-:W1:Y:S01]  /*0d30*/  LDCU UR4, c[0x0][0x3a4] ;  /* 0x00007480ff0477ac */ /* 0x000e620008000800 */
[----:B------:R-:W-:Y:S01]  /*0d40*/  IMAD R11, R11, R12, RZ ;  /* 0x0000000c0b0b7224 */ /* 0x000fe200078e02ff */
[----:B------:R-:W-:Y:S01]  /*0d50*/  LOP3.LUT R21, R9, 0x4, RZ, 0xfc, !PT ;  /* 0x0000000409157812 */ /* 0x000fe200078efcff */
[----:B----4-:R-:W-:Y:S01]  /*0d60*/  IMAD.MOV R6, RZ, RZ, -R7 ;  /* 0x000000ffff067224 */ /* 0x010fe200078e0a07 */
[----:B------:R-:W-:Y:S01]  /*0d70*/  LEA R0, R0, UR5, 0x1 ;  /* 0x0000000500007c11 */ /* 0x000fe2000f8e08ff */
[----:B------:R-:W-:Y:S01]  /*0d80*/  IMAD.HI.U32 R4, R5, R11, R4 ;  /* 0x0000000b05047227 */ /* 0x000fe200078e0004 */
[----:B------:R-:W-:Y:S01]  /*0d90*/  IABS R10, R21 ;  /* 0x00000015000a7213 */ /* 0x000fe20000000000 */
[----:B------:R-:W-:Y:S01]  /*0da0*/  UMOV UR5, 0x1 ;  /* 0x0000000100057882 */ /* 0x000fe20000000000 */
[C---:B------:R-:W-:Y:S01]  /*0db0*/  LOP3.LUT R23, R9.reuse, 0x8, RZ, 0xfc, !PT ;  /* 0x0000000809177812 */ /* 0x040fe200078efcff */
[----:B------:R-:W-:Y:S01]  /*0dc0*/  IMAD R5, R6, R13, RZ ;  /* 0x0000000d06057224 */ /* 0x000fe200078e02ff */
[----:B------:R-:W-:Y:S01]  /*0dd0*/  LOP3.LUT R25, R9, 0xc, RZ, 0xfc, !PT ;  /* 0x0000000c09197812 */ /* 0x000fe200078efcff */
[----:B------:R-:W-:Y:S01]  /*0de0*/  IMAD R14, R3, 0x80, R14 ;  /* 0x00000080030e7824 */ /* 0x000fe200078e020e */
[----:B------:R-:W-:Y:S01]  /*0df0*/  IABS R15, R23 ;  /* 0x00000017000f7213 */ /* 0x000fe20000000000 */
[----:B------:R-:W-:Y:S01]  /*0e00*/  IMAD.U32 R0, R0, 0x40, R3 ;  /* 0x0000004000007824 */ /* 0x000fe200078e0003 */
[----:B------:R-:W-:Y:S01]  /*0e10*/  IABS R3, R9 ;  /* 0x0000000900037213 */ /* 0x000fe20000000000 */
[----:B------:R-:W-:Y:S01]  /*0e20*/  IMAD.MOV.U32 R6, RZ, RZ, RZ ;  /* 0x000000ffff067224 */ /* 0x000fe200078e00ff */
[----:B------:R-:W-:-:S02]  /*0e30*/  LOP3.LUT R26, R9, 0x10, RZ, 0xfc, !PT ;  /* 0x00000010091a7812 */ /* 0x000fc400078efcff */
[----:B------:R-:W-:Y:S01]  /*0e40*/  IABS R11, R0 ;  /* 0x00000000000b7213 */ /* 0x000fe20000000000 */
[----:B------:R-:W-:Y:S01]  /*0e50*/  IMAD.HI.U32 R6, R7, R5, R6 ;  /* 0x0000000507067227 */ /* 0x000fe200078e0006 */
[----:B------:R-:W-:Y:S02]  /*0e60*/  IABS R19, R25 ;  /* 0x0000001900137213 */ /* 0x000fe40000000000 */
[C---:B------:R-:W-:Y:S01]  /*0e70*/  LOP3.LUT R27, R9.reuse, 0x14, RZ, 0xfc, !PT ;  /* 0x00000014091b7812 */ /* 0x040fe200078efcff */
[----:B------:R-:W-:Y:S01]  /*0e80*/  IMAD.MOV.U32 R7, RZ, RZ, R3 ;  /* 0x000000ffff077224 */ /* 0x000fe200078e0003 */
[C---:B------:R-:W-:Y:S01]  /*0e90*/  LOP3.LUT R28, R9.reuse, 0x18, RZ, 0xfc, !PT ;  /* 0x00000018091c7812 */ /* 0x040fe200078efcff */
[----:B------:R-:W-:Y:S01]  /*0ea0*/  IMAD.HI.U32 R4, R4, R11, RZ ;  /* 0x0000000b04047227 */ /* 0x000fe200078e00ff */
[----:B------:R-:W-:Y:S02]  /*0eb0*/  LOP3.LUT R29, R9, 0x1c, RZ, 0xfc, !PT ;  /* 0x0000001c091d7812 */ /* 0x000fe400078efcff */
[----:B------:R-:W-:Y:S01]  /*0ec0*/  IABS R20, R28 ;  /* 0x0000001c00147213 */ /* 0x000fe20000000000 */
[----:B------:R-:W-:Y:S01]  /*0ed0*/  IMAD.HI.U32 R3, R6, R7, RZ ;  /* 0x0000000706037227 */ /* 0x000fe200078e00ff */
[----:B------:R-:W-:-:S02]  /*0ee0*/  IABS R22, R29 ;  /* 0x0000001d00167213 */ /* 0x000fc40000000000 */
[----:B------:R-:W-:Y:S01]  /*0ef0*/  LEA.HI R14, R49, R14, RZ, 0x1c ;  /* 0x0000000e310e7211 */ /* 0x000fe200078fe0ff */
[----:B------:R-:W-:Y:S02]  /*0f00*/  IMAD.MOV R8, RZ, RZ, -R3 ;  /* 0x000000ffff087224 */ /* 0x000fe400078e0a03 */
[----:B------:R-:W-:Y:S02]  /*0f10*/  IMAD.MOV R3, RZ, RZ, -R4 ;  /* 0x000000ffff037224 */ /* 0x000fe400078e0a04 */
[----:B------:R-:W-:-:S04]  /*0f20*/  IMAD.HI.U32 R5, R6, R10, RZ ;  /* 0x0000000a06057227 */ /* 0x000fc800078e00ff */
[C---:B------:R-:W-:Y:S02]  /*0f30*/  IMAD R3, R12.reuse, R3, R11 ;  /* 0x000000030c037224 */ /* 0x040fe400078e020b */
[----:B------:R-:W-:Y:S02]  /*0f40*/  IMAD R4, R13, R8, R7 ;  /* 0x000000080d047224 */ /* 0x000fe400078e0207 */
[----:B------:R-:W-:Y:S01]  /*0f50*/  IMAD.MOV R5, RZ, RZ, -R5 ;  /* 0x000000ffff057224 */ /* 0x000fe200078e0a05 */
[----:B------:R-:W-:Y:S01]  /*0f60*/  ISETP.GT.U32.AND P0, PT, R12, R3, PT ;  /* 0x000000030c00720c */ /* 0x000fe20003f04070 */
[----:B------:R-:W-:-:S04]  /*0f70*/  IMAD.HI.U32 R7, R6, R15, RZ ;  /* 0x0000000f06077227 */ /* 0x000fc800078e00ff */
[C---:B------:R-:W-:Y:S01]  /*0f80*/  IMAD R5, R13.reuse, R5, R10 ;  /* 0x000000050d057224 */ /* 0x040fe200078e020a */
[----:B------:R-:W-:Y:S01]  /*0f90*/  IABS R10, R26 ;  /* 0x0000001a000a7213 */ /* 0x000fe20000000000 */
[----:B------:R-:W-:Y:S02]  /*0fa0*/  IMAD.MOV R18, RZ, RZ, -R7 ;  /* 0x000000ffff127224 */ /* 0x000fe400078e0a07 */
[----:B------:R-:W-:Y:S01]  /*0fb0*/  IMAD.HI.U32 R8, R6, R19, RZ ;  /* 0x0000001306087227 */ /* 0x000fe200078e00ff */
[----:B------:R-:W-:-:S03]  /*0fc0*/  ISETP.GT.U32.AND P6, PT, R13, R5, PT ;  /* 0x000000050d00720c */ /* 0x000fc60003fc4070 */
[----:B------:R-:W-:Y:S01]  /*0fd0*/  @!P0 IMAD.IADD R3, R3, 0x1, -R12 ;  /* 0x0000000103038824 */ /* 0x000fe200078e0a0c */
[----:B------:R-:W-:Y:S01]  /*0fe0*/  ISETP.GE.AND P0, PT, R0, RZ, PT ;  /* 0x000000ff0000720c */ /* 0x000fe20003f06270 */
[C---:B------:R-:W-:Y:S01]  /*0ff0*/  IMAD R7, R13.reuse, R18, R15 ;  /* 0x000000120d077224 */ /* 0x040fe200078e020f */
[----:B------:R-:W-:Y:S01]  /*1000*/  IABS R18, R27 ;  /* 0x0000001b00127213 */ /* 0x000fe20000000000 */
[----:B------:R-:W-:Y:S01]  /*1010*/  IMAD.MOV.U32 R15, RZ, RZ, R10 ;  /* 0x000000ffff0f7224 */ /* 0x000fe200078e000a */
[----:B------:R-:W-:Y:S01]  /*1020*/  ISETP.GT.U32.AND P2, PT, R12, R3, PT ;  /* 0x000000030c00720c */ /* 0x000fe20003f44070 */
[----:B------:R-:W-:Y:S01]  /*1030*/  IMAD.MOV R8, RZ, RZ, -R8 ;  /* 0x000000ffff087224 */ /* 0x000fe200078e0a08 */
[----:B------:R-:W-:Y:S01]  /*1040*/  ISETP.GT.U32.AND P3, PT, R13, R7, PT ;  /* 0x000000070d00720c */ /* 0x000fe20003f64070 */
[----:B------:R-:W-:-:S04]  /*1050*/  IMAD.HI.U32 R10, R6, R15, RZ ;  /* 0x0000000f060a7227 */ /* 0x000fc800078e00ff */
[C---:B------:R-:W-:Y:S02]  /*1060*/  IMAD R8, R13.reuse, R8, R19 ;  /* 0x000000080d087224 */ /* 0x040fe400078e0213 */
[----:B------:R-:W-:Y:S01]  /*1070*/  IMAD.MOV R10, RZ, RZ, -R10 ;  /* 0x000000ffff0a7224 */ /* 0x000fe200078e0a0a */
[----:B------:R-:W3:Y:S01]  /*1080*/  LDS R19, [UR8] ;  /* 0x00000008ff137984 */ /* 0x000ee20008000800 */
[----:B------:R-:W-:Y:S01]  /*1090*/  IMAD.HI.U32 R11, R6, R18, RZ ;  /* 0x00000012060b7227 */ /* 0x000fe200078e00ff */
[----:B------:R-:W-:Y:S03]  /*10a0*/  BAR.SYNC.DEFER_BLOCKING 0x0 ;  /* 0x0000000000007b1d */ /* 0x000fe60000010000 */
[C---:B------:R-:W-:Y:S01]  /*10b0*/  IMAD R10, R13.reuse, R10, R15 ;  /* 0x0000000a0d0a7224 */ /* 0x040fe200078e020f */
[----:B------:R-:W-:Y:S01]  /*10c0*/  ISETP.GT.U32.AND P5, PT, R13, R8, PT ;  /* 0x000000080d00720c */ /* 0x000fe20003fa4070 */
[----:B------:R-:W-:Y:S01]  /*10d0*/  @!P2 IMAD.IADD R3, R3, 0x1, -R12 ;  /* 0x000000010303a824 */ /* 0x000fe200078e0a0c */
[----:B------:R-:W-:Y:S01]  /*10e0*/  LOP3.LUT R12, RZ, R17, RZ, 0x33, !PT ;  /* 0x00000011ff0c7212 */ /* 0x000fe200078e33ff */
[----:B------:R-:W-:Y:S01]  /*10f0*/  IMAD.MOV R11, RZ, RZ, -R11 ;  /* 0x000000ffff0b7224 */ /* 0x000fe200078e0a0b */
[----:B------:R-:W-:Y:S01]  /*1100*/  ISETP.GT.U32.AND P2, PT, R13, R10, PT ;  /* 0x0000000a0d00720c */ /* 0x000fe20003f44070 */
[----:B------:R-:W-:-:S02]  /*1110*/  IMAD.MOV.U32 R24, RZ, RZ, R3 ;  /* 0x000000ffff187224 */ /* 0x000fc400078e0003 */
[----:B------:R-:W-:Y:S02]  /*1120*/  IMAD R18, R13, R11, R18 ;  /* 0x0000000b0d127224 */ /* 0x000fe400078e0212 */
[--C-:B------:R-:W-:Y:S02]  /*1130*/  @!P3 IMAD.IADD R7, R7, 0x1, -R13.reuse ;  /* 0x000000010707b824 */ /* 0x100fe400078e0a0d */
[----:B------:R-:W-:Y:S01]  /*1140*/  @!P0 IMAD.MOV R24, RZ, RZ, -R24 ;  /* 0x000000ffff188224 */ /* 0x000fe200078e0a18 */
[----:B------:R-:W-:Y:S01]  /*1150*/  ISETP.GT.U32.AND P0, PT, R13, R18, PT ;  /* 0x000000120d00720c */ /* 0x000fe20003f04070 */
[--C-:B------:R-:W-:Y:S01]  /*1160*/  @!P6 IMAD.IADD R5, R5, 0x1, -R13.reuse ;  /* 0x000000010505e824 */ /* 0x100fe200078e0a0d */
[C---:B------:R-:W-:Y:S01]  /*1170*/  ISETP.GT.U32.AND P3, PT, R13.reuse, R7, PT ;  /* 0x000000070d00720c */ /* 0x040fe20003f64070 */
[----:B------:R-:W-:Y:S01]  /*1180*/  @!P5 IMAD.IADD R8, R8, 0x1, -R13 ;  /* 0x000000010808d824 */ /* 0x000fe200078e0a0d */
[----:B------:R-:W-:Y:S01]  /*1190*/  @!P4 LOP3.LUT R24, RZ, R16, RZ, 0x33, !PT ;  /* 0x00000010ff18c212 */ /* 0x000fe200078e33ff */
[----:B------:R-:W-:Y:S01]  /*11a0*/  IMAD.HI.U32 R11, R6, R20, RZ ;  /* 0x00000014060b7227 */ /* 0x000fe200078e00ff */
[----:B------:R-:W-:-:S02]  /*11b0*/  ISETP.GT.U32.AND P4, PT, R13, R5, PT ;  /* 0x000000050d00720c */ /* 0x000fc40003f84070 */
[----:B------:R-:W-:Y:S01]  /*11c0*/  ISETP.GT.U32.AND P5, PT, R13, R4, PT ;  /* 0x000000040d00720c */ /* 0x000fe20003fa4070 */
[----:B------:R-:W-:-:S04]  /*11d0*/  IMAD.HI.U32 R6, R6, R22, RZ ;  /* 0x0000001606067227 */ /* 0x000fc800078e00ff */
[----:B------:R-:W-:Y:S01]  /*11e0*/  @!P2 IMAD.IADD R10, R10, 0x1, -R13 ;  /* 0x000000010a0aa824 */ /* 0x000fe200078e0a0d */
[C---:B------:R-:W-:Y:S01]  /*11f0*/  ISETP.GT.U32.AND P2, PT, R13.reuse, R8, PT ;  /* 0x000000080d00720c */ /* 0x040fe20003f44070 */
[----:B------:R-:W-:Y:S02]  /*1200*/  IMAD.MOV R11, RZ, RZ, -R11 ;  /* 0x000000ffff0b7224 */ /* 0x000fe400078e0a0b */
[----:B------:R-:W-:Y:S01]  /*1210*/  IMAD.MOV R6, RZ, RZ, -R6 ;  /* 0x000000ffff067224 */ /* 0x000fe200078e0a06 */
[C---:B------:R-:W-:Y:S01]  /*1220*/  ISETP.GT.U32.AND P6, PT, R13.reuse, R10, PT ;  /* 0x0000000a0d00720c */ /* 0x040fe20003fc4070 */
[C---:B------:R-:W-:Y:S02]  /*1230*/  IMAD R20, R13.reuse, R11, R20 ;  /* 0x0000000b0d147224 */ /* 0x040fe400078e0214 */
[----:B------:R-:W-:Y:S01]  /*1240*/  IMAD R22, R13, R6, R22 ;  /* 0x000000060d167224 */ /* 0x000fe200078e0216 */
[----:B---3--:R-:W-:Y:S01]  /*1250*/  R2UR UR20, R19 ;  /* 0x00000000131472ca */ /* 0x008fe200000e0000 */
[--C-:B------:R-:W-:Y:S01]  /*1260*/  @!P0 IMAD.IADD R18, R18, 0x1, -R13.reuse ;  /* 0x0000000112128824 */ /* 0x100fe200078e0a0d */
[----:B------:R-:W-:Y:S01]  /*1270*/  ISETP.GT.U32.AND P0, PT, R13, R20, PT ;  /* 0x000000140d00720c */ /* 0x000fe20003f04070 */
[--C-:B------:R-:W-:Y:S01]  /*1280*/  @!P3 IMAD.IADD R7, R7, 0x1, -R13.reuse ;  /* 0x000000010707b824 */ /* 0x100fe200078e0a0d */
[----:B------:R-:W-:Y:S01]  /*1290*/  ISETP.GT.U32.AND P3, PT, R13, R22, PT ;  /* 0x000000160d00720c */ /* 0x000fe20003f64070 */
[--C-:B------:R-:W-:Y:S01]  /*12a0*/  @!P4 IMAD.IADD R5, R5, 0x1, -R13.reuse ;  /* 0x000000010505c824 */ /* 0x100fe200078e0a0d */
[----:B------:R-:W-:Y:S01]  /*12b0*/  ISETP.GT.U32.AND P4, PT, R13, R18, PT ;  /* 0x000000120d00720c */ /* 0x000fe20003f84070 */
[--C-:B------:R-:W-:Y:S01]  /*12c0*/  @!P2 IMAD.IADD R8, R8, 0x1, -R13.reuse ;  /* 0x000000010808a824 */ /* 0x100fe200078e0a0d */
[----:B------:R-:W-:Y:S01]  /*12d0*/  ISETP.GE.AND P2, PT, R21, RZ, PT ;  /* 0x000000ff1500720c */ /* 0x000fe20003f46270 */
[--C-:B------:R-:W-:Y:S01]  /*12e0*/  @!P5 IMAD.IADD R4, R4, 0x1, -R13.reuse ;  /* 0x000000010404d824 */ /* 0x100fe200078e0a0d */
[----:B------:R-:W-:Y:S01]  /*12f0*/  ISETP.GE.AND P5, PT, R23, RZ, PT ;  /* 0x000000ff1700720c */ /* 0x000fe20003fa6270 */
[----:B------:R-:W-:Y:S01]  /*1300*/  @!P6 IMAD.IADD R10, R10, 0x1, -R13 ;  /* 0x000000010a0ae824 */ /* 0x000fe200078e0a0d */
[----:B------:R-:W3:Y:S01]  /*1310*/  LDC R6, c[0x0][0x3a0] ;  /* 0x0000e800ff067b82 */ /* 0x000ee20000000800 */
[----:B------:R-:W-:Y:S01]  /*1320*/  IMAD.MOV.U32 R19, RZ, RZ, R5 ;  /* 0x000000ffff137224 */ /* 0x000fe200078e0005 */
[----:B------:R-:W-:Y:S01]  /*1330*/  ISETP.GT.U32.AND P6, PT, R13, R4, PT ;  /* 0x000000040d00720c */ /* 0x000fe20003fc4070 */
[--C-:B------:R-:W-:Y:S01]  /*1340*/  @!P0 IMAD.IADD R20, R20, 0x1, -R13.reuse ;  /* 0x0000000114148824 */ /* 0x100fe200078e0a0d */
[----:B------:R-:W-:Y:S01]  /*1350*/  ISETP.GE.AND P0, PT, R9, RZ, PT ;  /* 0x000000ff0900720c */ /* 0x000fe20003f06270 */
[--C-:B------:R-:W-:Y:S01]  /*1360*/  @!P3 IMAD.IADD R22, R22, 0x1, -R13.reuse ;  /* 0x000000011616b824 */ /* 0x100fe200078e0a0d */
[----:B------:R-:W-:Y:S01]  /*1370*/  ISETP.GE.AND P3, PT, R25, RZ, PT ;  /* 0x000000ff1900720c */ /* 0x000fe20003f66270 */
[----:B------:R-:W-:Y:S01]  /*1380*/  IMAD.SHL.U32 R3, R58, 0x200000, RZ ;  /* 0x002000003a037824 */ /* 0x000fe200078e00ff */
[----:B------:R-:W-:Y:S01]  /*1390*/  LOP3.LUT R25, R39, 0x2, RZ, 0xfc, !PT ;  /* 0x0000000227197812 */ /* 0x000fe200078efcff */
[----:B------:R-:W-:Y:S01]  /*13a0*/  @!P4 IMAD.IADD R18, R18, 0x1, -R13 ;  /* 0x000000011212c824 */ /* 0x000fe200078e0a0d */
[----:B------:R-:W-:Y:S01]  /*13b0*/  ISETP.GT.U32.AND P4, PT, R13, R20, PT ;  /* 0x000000140d00720c */ /* 0x000fe20003f84070 */
[----:B--2---:R-:W-:Y:S01]  /*13c0*/  IMAD R5, R39, R60, RZ ;  /* 0x0000003c27057224 */ /* 0x004fe200078e02ff */
[----:B------:R-:W-:Y:S01]  /*13d0*/  LOP3.LUT R3, R3, 0x600000, RZ, 0xc0, !PT ;  /* 0x0060000003037812 */ /* 0x000fe200078ec0ff */
[----:B------:R-:W-:Y:S01]  /*13e0*/  @!P2 IMAD.MOV R19, RZ, RZ, -R19 ;  /* 0x000000ffff13a224 */ /* 0x000fe200078e0a13 */
[----:B------:R-:W-:Y:S01]  /*13f0*/  ISETP.GT.U32.AND P2, PT, R13, R22, PT ;  /* 0x000000160d00720c */ /* 0x000fe20003f44070 */
[----:B------:R-:W-:Y:S01]  /*1400*/  IMAD.MOV.U32 R21, RZ, RZ, R7 ;  /* 0x000000ffff157224 */ /* 0x000fe200078e0007 */
[----:B------:R-:W-:Y:S01]  /*1410*/  R2UR UR9, R3 ;  /* 0x00000000030972ca */ /* 0x000fe200000e0000 */
[----:B------:R-:W-:-:S02]  /*1420*/  IMAD R7, R60, 0x2, R5 ;  /* 0x000000023c077824 */ /* 0x000fc400078e0205 */
[----:B------:R-:W-:Y:S01]  /*1430*/  @!P6 IMAD.IADD R4, R4, 0x1, -R13 ;  /* 0x000000010404e824 */ /* 0x000fe200078e0a0d */
[----:B------:R-:W-:Y:S01]  /*1440*/  ISETP.GE.AND P6, PT, R27, RZ, PT ;  /* 0x000000ff1b00720c */ /* 0x000fe20003fc6270 */
[----:B------:R-:W-:Y:S01]  /*1450*/  IMAD R9, R60, 0x2, R7 ;  /* 0x000000023c097824 */ /* 0x000fe200078e0207 */
[----:B------:R-:W-:Y:S01]  /*1460*/  LOP3.LUT R27, R39, 0x4, RZ, 0xfc, !PT ;  /* 0x00000004271b7812 */ /* 0x000fe200078efcff */
[----:B------:R-:W-:Y:S01]  /*1470*/  @!P5 IMAD.MOV R21, RZ, RZ, -R21 ;  /* 0x000000ffff15d224 */ /* 0x000fe200078e0a15 */
[----:B------:R-:W-:Y:S01]  /*1480*/  ISETP.GE.AND P5, PT, R26, RZ, PT ;  /* 0x000000ff1a00720c */ /* 0x000fe20003fa6270 */
[----:B------:R-:W-:Y:S01]  /*1490*/  IMAD.MOV.U32 R3, RZ, RZ, R4 ;  /* 0x000000ffff037224 */ /* 0x000fe200078e0004 */
[----:B------:R-:W-:Y:S01]  /*14a0*/  LOP3.LUT R4, R41, 0x1f, RZ, 0xc0, !PT ;  /* 0x0000001f29047812 */ /* 0x000fe200078ec0ff */
[----:B------:R-:W-:Y:S02]  /*14b0*/  IMAD R11, R60, 0x2, R9 ;  /* 0x000000023c0b7824 */ /* 0x000fe400078e0209 */
[----:B------:R-:W-:Y:S01]  /*14c0*/  @!P4 IMAD.IADD R20, R20, 0x1, -R13 ;  /* 0x000000011414c824 */ /* 0x000fe200078e0a0d */
[----:B------:R-:W-:Y:S01]  /*14d0*/  ISETP.GE.AND P4, PT, R28, RZ, PT ;  /* 0x000000ff1c00720c */ /* 0x000fe20003f86270 */
[----:B------:R-:W-:Y:S01]  /*14e0*/  @!P0 IMAD.MOV R3, RZ, RZ, -R3 ;  /* 0x000000ffff038224 */ /* 0x000fe200078e0a03 */
[----:B------:R-:W-:Y:S01]  /*14f0*/  ISETP.GE.AND P0, PT, R29, RZ, PT ;  /* 0x000000ff1d00720c */ /* 0x000fe20003f06270 */
[----:B------:R-:W-:Y:S01]  /*1500*/  @!P2 IMAD.IADD R22, R22, 0x1, -R13 ;  /* 0x000000011616a824 */ /* 0x000fe200078e0a0d */
[----:B------:R-:W-:Y:S01]  /*1510*/  ISETP.NE.AND P2, PT, R17, RZ, PT ;  /* 0x000000ff1100720c */ /* 0x000fe20003f45270 */
[----:B------:R-:W-:-:S02]  /*1520*/  IMAD R13, R60, 0x2, R11 ;  /* 0x000000023c0d7824 */ /* 0x000fc400078e020b */
[----:B------:R-:W-:Y:S01]  /*1530*/  @!P5 IMAD.MOV R10, RZ, RZ, -R10 ;  /* 0x000000ffff0ad224 */ /* 0x000fe200078e0a0a */
[----:B------:R-:W-:Y:S01]  /*1540*/  SEL R33, R12, R19, !P2 ;  /* 0x000000130c217207 */ /* 0x000fe20005000000 */
[----:B------:R-:W-:Y:S01]  /*1550*/  IMAD R15, R60, 0x2, R13 ;  /* 0x000000023c0f7824 */ /* 0x000fe200078e020d */
[C---:B------:R-:W-:Y:S01]  /*1560*/  SEL R35, R12.reuse, R21, !P2 ;  /* 0x000000150c237207 */ /* 0x040fe20005000000 */
[----:B------:R-:W-:Y:S01]  /*1570*/  IMAD.MOV.U32 R23, RZ, RZ, R8 ;  /* 0x000000ffff177224 */ /* 0x000fe200078e0008 */
[----:B------:R-:W-:Y:S01]  /*1580*/  SEL R28, R12, R10, !P2 ;  /* 0x0000000a0c1c7207 */ /* 0x000fe20005000000 */
[----:B------:R-:W-:Y:S01]  /*1590*/  IMAD R17, R60, 0x2, R15 ;  /* 0x000000023c117824 */ /* 0x000fe200078e020f */
[----:B------:R-:W-:Y:S01]  /*15a0*/  SEL R26, R12, R3, !P2 ;  /* 0x000000030c1a7207 */ /* 0x000fe20005000000 */
[----:B------:R-:W-:Y:S02]  /*15b0*/  @!P3 IMAD.MOV R23, RZ, RZ, -R23 ;  /* 0x000000ffff17b224 */ /* 0x000fe400078e0a17 */
[----:B------:R-:W-:-:S02]  /*15c0*/  @!P6 IMAD.MOV R18, RZ, RZ, -R18 ;  /* 0x000000ffff12e224 */ /* 0x000fc400078e0a12 */
[----:B------:R-:W-:Y:S01]  /*15d0*/  @!P4 IMAD.MOV R20, RZ, RZ, -R20 ;  /* 0x000000ffff14c224 */ /* 0x000fe200078e0a14 */
[C---:B------:R-:W-:Y:S01]  /*15e0*/  SEL R43, R12.reuse, R23, !P2 ;  /* 0x000000170c2b7207 */ /* 0x040fe20005000000 */
[----:B------:R-:W-:Y:S01]  /*15f0*/  @!P0 IMAD.MOV R22, RZ, RZ, -R22 ;  /* 0x000000ffff168224 */ /* 0x000fe200078e0a16 */
[----:B------:R-:W-:Y:S01]  /*1600*/  SEL R51, R12, R18, !P2 ;  /* 0x000000120c337207 */ /* 0x000fe20005000000 */
[----:B------:R-:W-:Y:S01]  /*1610*/  IMAD R19, R60, 0x4, R17 ;  /* 0x000000043c137824 */ /* 0x000fe200078e0211 */
[----:B------:R-:W-:Y:S01]  /*1620*/  SEL R53, R12, R20, !P2 ;  /* 0x000000140c357207 */ /* 0x000fe20005000000 */
[----:B-1----:R-:W-:Y:S01]  /*1630*/  IMAD R10, R24, UR4, RZ ;  /* 0x00000004180a7c24 */ /* 0x002fe2000f8e02ff */
[----:B------:R-:W-:Y:S01]  /*1640*/  SEL R57, R12, R22, !P2 ;  /* 0x000000160c397207 */ /* 0x000fe20005000000 */
[----:B------:R-:W-:Y:S02]  /*1650*/  IMAD R21, R60, 0x2, R19 ;  /* 0x000000023c157824 */ /* 0x000fe400078e0213 */
[----:B------:R-:W-:Y:S01]  /*1660*/  IMAD R8, R4, R61, RZ ;  /* 0x0000003d04087224 */ /* 0x000fe200078e02ff */
[----:B------:R-:W-:Y:S01]  /*1670*/  LEA R96, P0, R10, UR12, 0x2 ;  /* 0x0000000c0a607c11 */ /* 0x000fe2000f8010ff */
[----:B---3--:R-:W-:-:S02]  /*1680*/  VIADD R12, R6, 0x1f ;  /* 0x0000001f060c7836 */ /* 0x008fc40000000000 */
[----:B------:R-:W-:Y:S01]  /*1690*/  IMAD R23, R60, 0x2, R21 ;  /* 0x000000023c177824 */ /* 0x000fe200078e0215 */
[----:B------:R-:W-:Y:S01]  /*16a0*/  LEA R102, P2, R8, UR14, 0x2 ;  /* 0x0000000e08667c11 */ /* 0x000fe2000f8410ff */
[----:B------:R-:W-:Y:S01]  /*16b0*/  IMAD R33, R33, UR6, RZ ;  /* 0x0000000621217c24 */ /* 0x000fe2000f8e02ff */
[----:B------:R-:W-:Y:S01]  /*16c0*/  LEA.HI.X.SX32 R20, R10, UR13, 0x2, P0 ;  /* 0x0000000d0a147c11 */ /* 0x000fe200080f16ff */
[----:B------:R-:W-:Y:S01]  /*16d0*/  IMAD R3, R60, 0x2, R23 ;  /* 0x000000023c037824 */ /* 0x000fe200078e0217 */
[----:B------:R-:W-:Y:S01]  /*16e0*/  ISETP.GT.AND P0, PT, R12, 0x1f, PT ;  /* 0x0000001f0c00780c */ /* 0x000fe20003f04270 */
[----:B------:R-:W-:Y:S01]  /*16f0*/  IMAD R35, R35, UR6, RZ ;  /* 0x0000000623237c24 */ /* 0x000fe2000f8e02ff */
[----:B------:R-:W-:Y:S01]  /*1700*/  LEA.HI.X.SX32 R18, R8, UR15, 0x2, P2 ;  /* 0x0000000f08127c11 */ /* 0x000fe200090f16ff */
[C---:B------:R-:W-:Y:S01]  /*1710*/  IMAD R29, R60.reuse, 0x2, R3 ;  /* 0x000000023c1d7824 */ /* 0x040fe200078e0203 */
[----:B------:R-:W-:Y:S01]  /*1720*/  ISETP.GE.AND P2, PT, R39, R6, PT ;  /* 0x000000062700720c */ /* 0x000fe20003f46270 */
[----:B------:R-:W-:Y:S01]  /*1730*/  IMAD R43, R43, UR6, RZ ;  /* 0x000000062b2b7c24 */ /* 0x000fe2000f8e02ff */
[----:B------:R-:W-:Y:S01]  /*1740*/  SEL R40, RZ, 0x4, !P0 ;  /* 0x00000004ff287807 */ /* 0x000fe20004000000 */
[----:B------:R-:W-:Y:S01]  /*1750*/  IMAD R31, R60, 0x2, R29 ;  /* 0x000000023c1f7824 */ /* 0x000fe200078e021d */
[----:B------:R-:W-:Y:S01]  /*1760*/  LEA R82, P5, R29, R96, 0x2 ;  /* 0x000000601d527211 */ /* 0x000fe200078a10ff */
[----:B------:R-:W-:Y:S01]  /*1770*/  IMAD R49, R28, UR6, RZ ;  /* 0x000000061c317c24 */ /* 0x000fe2000f8e02ff */
[----:B------:R-:W-:-:S02]  /*1780*/  SEL R16, R40, RZ, !P2 ;  /* 0x000000ff28107207 */ /* 0x000fc40005000000 */
[----:B------:R-:W-:Y:S01]  /*1790*/  LEA.HI.X.SX32 R83, R29, R20, 0x2, P5 ;  /* 0x000000141d537211 */ /* 0x000fe200028f16ff */
[----:B------:R-:W-:Y:S01]  /*17a0*/  IMAD R29, R37, R60, RZ ;  /* 0x0000003c251d7224 */ /* 0x000fe200078e02ff */
[----:B------:R-:W-:Y:S01]  /*17b0*/  ISETP.NE.U32.AND P3, PT, R16, RZ, PT ;  /* 0x000000ff1000720c */ /* 0x000fe20003f65070 */
[----:B------:R-:W-:Y:S01]  /*17c0*/  IMAD R16, R60, 0x2, R31 ;  /* 0x000000023c107824 */ /* 0x000fe200078e021f */
[----:B------:R-:W-:Y:S02]  /*17d0*/  ISETP.GE.AND P0, PT, R25, R6, PT ;  /* 0x000000061900720c */ /* 0x000fe40003f06270 */
[-C--:B------:R-:W-:Y:S02]  /*17e0*/  LEA R80, P2, R3, R96.reuse, 0x2 ;  /* 0x0000006003507211 */ /* 0x080fe400078410ff */
[----:B------:R-:W-:Y:S02]  /*17f0*/  LEA R86, P5, R16, R96, 0x2 ;  /* 0x0000006010567211 */ /* 0x000fe400078a10ff */
[----:B------:R-:W-:-:S02]  /*1800*/  SEL R22, R40, RZ, !P0 ;  /* 0x000000ff28167207 */ /* 0x000fc40004000000 */
[----:B------:R-:W-:Y:S02]  /*1810*/  LEA.HI.X.SX32 R87, R16, R20, 0x2, P5 ;  /* 0x0000001410577211 */ /* 0x000fe400028f16ff */
[----:B------:R-:W-:Y:S02]  /*1820*/  LEA R106, P5, R7, R96, 0x2 ;  /* 0x00000060076a7211 */ /* 0x000fe400078a10ff */
[----:B------:R-:W-:Y:S02]  /*1830*/  ISETP.GE.AND P0, PT, R27, R6, PT ;  /* 0x000000061b00720c */ /* 0x000fe40003f06270 */
[----:B------:R-:W-:Y:S02]  /*1840*/  LEA.HI.X.SX32 R107, R7, R20, 0x2, P5 ;  /* 0x00000014076b7211 */ /* 0x000fe400028f16ff */
[----:B------:R-:W-:Y:S02]  /*1850*/  LEA R64, P5, R11, R96, 0x2 ;  /* 0x000000600b407211 */ /* 0x000fe400078a10ff */
[----:B------:R-:W-:-:S02]  /*1860*/  ISETP.NE.U32.AND P4, PT, R22, RZ, PT ;  /* 0x000000ff1600720c */ /* 0x000fc40003f85070 */
[----:B------:R-:W-:Y:S02]  /*1870*/  SEL R22, R40, RZ, !P0 ;  /* 0x000000ff28167207 */ /* 0x000fe40004000000 */
[----:B------:R-:W-:Y:S02]  /*1880*/  LEA.HI.X.SX32 R65, R11, R20, 0x2, P5 ;  /* 0x000000140b417211 */ /* 0x000fe400028f16ff */
[-C--:B------:R-:W-:Y:S02]  /*1890*/  LEA R84, P0, R31, R96.reuse, 0x2 ;  /* 0x000000601f547211 */ /* 0x080fe400078010ff */
[----:B------:R-:W-:Y:S02]  /*18a0*/  LEA R68, P5, R15, R96, 0x2 ;  /* 0x000000600f447211 */ /* 0x000fe400078a10ff */
[-C--:B------:R-:W-:Y:S01]  /*18b0*/  LEA.HI.X.SX32 R85, R31, R20.reuse, 0x2, P0 ;  /* 0x000000141f557211 */ /* 0x080fe200000f16ff */
[----:B------:R-:W-:Y:S01]  /*18c0*/  IMAD R31, R26, UR6, RZ ;  /* 0x000000061a1f7c24 */ /* 0x000fe2000f8e02ff */
[----:B------:R-:W-:-:S02]  /*18d0*/  LEA.HI.X.SX32 R69, R15, R20, 0x2, P5 ;  /* 0x000000140f457211 */ /* 0x000fc400028f16ff */
[-C--:B------:R-:W-:Y:S02]  /*18e0*/  LEA R104, P0, R5, R96.reuse, 0x2 ;  /* 0x0000006005687211 */ /* 0x080fe400078010ff */
[----:B------:R-:W-:Y:S02]  /*18f0*/  LEA R72, P5, R29, R96, 0x2 ;  /* 0x000000601d487211 */ /* 0x000fe400078a10ff */
[-C--:B------:R-:W-:Y:S02]  /*1900*/  LEA.HI.X.SX32 R105, R5, R20.reuse, 0x2, P0 ;  /* 0x0000001405697211 */ /* 0x080fe400000f16ff */
[----:B------:R-:W-:Y:S02]  /*1910*/  LEA.HI.X.SX32 R73, R29, R20, 0x2, P5 ;  /* 0x000000141d497211 */ /* 0x000fe400028f16ff */
[-C--:B------:R-:W-:Y:S02]  /*1920*/  LEA R62, P0, R9, R96.reuse, 0x2 ;  /* 0x00000060093e7211 */ /* 0x080fe400078010ff */
[----:B------:R-:W-:-:S02]  /*1930*/  LEA R76, P5, R21, R96, 0x2 ;  /* 0x00000060154c7211 */ /* 0x000fc400078a10ff */
[-C--:B------:R-:W-:Y:S02]  /*1940*/  LEA.HI.X.SX32 R63, R9, R20.reuse, 0x2, P0 ;  /* 0x00000014093f7211 */ /* 0x080fe400000f16ff */
[----:B------:R-:W-:Y:S02]  /*1950*/  LEA.HI.X.SX32 R77, R21, R20, 0x2, P5 ;  /* 0x00000014154d7211 */ /* 0x000fe400028f16ff */
[----:B------:R-:W-:Y:S02]  /*1960*/  LEA R66, P0, R13, R96, 0x2 ;  /* 0x000000600d427211 */ /* 0x000fe400078010ff */
[-C--:B------:R-:W-:Y:S02]  /*1970*/  LEA R88, P5, R31, R102.reuse, 0x2 ;  /* 0x000000661f587211 */ /* 0x080fe400078a10ff */
[----:B------:R-:W-:Y:S02]  /*1980*/  LEA R98, P6, R33, R102, 0x2 ;  /* 0x0000006621627211 */ /* 0x000fe400078c10ff */
[----:B------:R-:W-:-:S02]  /*1990*/  LEA.HI.X.SX32 R81, R3, R20, 0x2, P2 ;  /* 0x0000001403517211 */ /* 0x000fc400010f16ff */
[----:B------:R-:W-:Y:S02]  /*19a0*/  LEA.HI.X.SX32 R67, R13, R20, 0x2, P0 ;  /* 0x000000140d437211 */ /* 0x000fe400000f16ff */
[----:B------:R-:W-:Y:S02]  /*19b0*/  LEA.HI.X.SX32 R89, R31, R18, 0x2, P5 ;  /* 0x000000121f597211 */ /* 0x000fe400028f16ff */
[----:B------:R-:W-:Y:S02]  /*19c0*/  LEA R70, P0, R17, R96, 0x2 ;  /* 0x0000006011467211 */ /* 0x000fe400078010ff */
[----:B------:R-:W-:Y:S02]  /*19d0*/  LEA.HI R3, R41, 0x1e, RZ, 0x1a ;  /* 0x0000001e29037811 */ /* 0x000fe400078fd0ff */
[----:B------:R-:W-:Y:S02]  /*19e0*/  LEA R90, P5, R35, R102, 0x2 ;  /* 0x00000066235a7211 */ /* 0x000fe400078a10ff */
[----:B------:R-:W-:Y:S01]  /*19f0*/  LEA.HI.X.SX32 R99, R33, R18, 0x2, P6 ;  /* 0x0000001221637211 */ /* 0x000fe200030f16ff */
[----:B------:R-:W-:Y:S01]  /*1a00*/  IMAD R45, R3, R60, RZ ;  /* 0x0000003c032d7224 */ /* 0x000fe200078e02ff */
[----:B------:R-:W-:-:S02]  /*1a10*/  LEA R108, P6, R43, R102, 0x2 ;  /* 0x000000662b6c7211 */ /* 0x000fc400078c10ff */
[----:B------:R-:W-:Y:S02]  /*1a20*/  LEA.HI.X.SX32 R71, R17, R20, 0x2, P0 ;  /* 0x0000001411477211 */ /* 0x000fe400000f16ff */
[----:B------:R-:W-:Y:S02]  /*1a30*/  LEA.HI.X.SX32 R91, R35, R18, 0x2, P5 ;  /* 0x00000012235b7211 */ /* 0x000fe400028f16ff */
[-C--:B------:R-:W-:Y:S02]  /*1a40*/  LEA R74, P0, R19, R96.reuse, 0x2 ;  /* 0x00000060134a7211 */ /* 0x080fe400078010ff */
[----:B------:R-:W-:Y:S02]  /*1a50*/  LEA R78, P5, R23, R96, 0x2 ;  /* 0x00000060174e7211 */ /* 0x000fe400078a10ff */
[----:B------:R-:W-:Y:S02]  /*1a60*/  LEA.HI.X.SX32 R109, R43, R18, 0x2, P6 ;  /* 0x000000122b6d7211 */ /* 0x000fe400030f16ff */
[----:B------:R-:W-:-:S02]  /*1a70*/  ISETP.GE.AND P6, PT, R47, R6, PT ;  /* 0x000000062f00720c */ /* 0x000fc40003fc6270 */
[----:B------:R-:W-:Y:S02]  /*1a80*/  ISETP.NE.U32.AND P2, PT, R22, RZ, PT ;  /* 0x000000ff1600720c */ /* 0x000fe40003f45070 */
[-C--:B------:R-:W-:Y:S02]  /*1a90*/  LEA.HI.X.SX32 R75, R19, R20.reuse, 0x2, P0 ;  /* 0x00000014134b7211 */ /* 0x080fe400000f16ff */
[----:B------:R-:W-:Y:S02]  /*1aa0*/  LEA.HI.X.SX32 R79, R23, R20, 0x2, P5 ;  /* 0x00000014174f7211 */ /* 0x000fe400028f16ff */
[----:B------:R-:W-:Y:S02]  /*1ab0*/  LOP3.LUT P0, RZ, R41, 0x7f, RZ, 0xc0, !PT ;  /* 0x0000007f29ff7812 */ /* 0x000fe4000780c0ff */
[----:B------:R-:W-:Y:S02]  /*1ac0*/  LEA R96, P5, R45, R96, 0x2 ;  /* 0x000000602d607211 */ /* 0x000fe400078a10ff */
[----:B------:R-:W-:Y:S01]  /*1ad0*/  SEL R22, R40, RZ, !P6 ;  /* 0x000000ff28167207 */ /* 0x000fe20007000000 */
[----:B------:R-:W-:Y:S10]  /*1ae0*/  @P1 BRA `(.L_x_11) ;  /* 0x0000000000181947 */ /* 0x000ff40003800000 */
[----:B------:R-:W-:Y:S01]  /*1af0*/  ELECT P6, URZ, PT ;  /* 0x0000000000ff782f */ /* 0x000fe200038c0000 */
[----:B------:R-:W-:Y:S01]  /*1b00*/  IMAD.MOV.U32 R16, RZ, RZ, 0x1 ;  /* 0x00000001ff107424 */ /* 0x000fe200078e00ff */
[----:B------:R-:W-:Y:S01]  /*1b10*/  UMOV UR4, 0x40 ;  /* 0x0000004000047882 */ /* 0x000fe20000000000 */
[----:B------:R-:W-:Y:S01]  /*1b20*/  UVIRTCOUNT.DEALLOC.SMPOOL 0x80 ;  /* 0x000000800000784c */ /* 0x000fe20000000000 */
[----:B------:R-:W-:-:S09]  /*1b30*/  ULEA UR4, UR11, UR4, 0x18 ;  /* 0x000000040b047291 */ /* 0x000fd2000f8ec0ff */
[----:B------:R1:W-:Y:S03]  /*1b40*/  @P6 STS.U8 [UR4], R16 ;  /* 0x00000010ff006988 */ /* 0x0003e60008000004 */
.L_x_11:
[----:B------:R-:W-:Y:S01]  /*1b50*/  UIADD3 UR9, UPT, UPT, UR20, UR9, URZ ;  /* 0x0000000914097290 */ /* 0x000fe2000fffe0ff */
[----:B------:R-:W-:Y:S01]  /*1b60*/  IMAD R51, R51, UR6, RZ ;  /* 0x0000000633337c24 */ /* 0x000fe2000f8e02ff */
[----:B------:R-:W-:Y:S01]  /*1b70*/  VOTEU.ALL UP0, P0 ;  /* 0x0000000000ff7886 */ /* 0x000fe20000000000 */
[----:B------:R-:W-:Y:S01]  /*1b80*/  IMAD R53, R53, UR6, RZ ;  /* 0x0000000635357c24 */ /* 0x000fe2000f8e02ff */
[----:B------:R-:W-:Y:S01]  /*1b90*/  UIADD3 UR10, UPT, UPT, UR8, 0x9000, URZ ;  /* 0x00009000080a7890 */ /* 0x000fe2000fffe0ff */
[----:B------:R-:W-:Y:S01]  /*1ba0*/  IMAD R57, R57, UR6, RZ ;  /* 0x0000000639397c24 */ /* 0x000fe2000f8e02ff */
[----:B------:R-:W-:Y:S01]  /*1bb0*/  LEA R92, P6, R49, R102, 0x2 ;  /* 0x00000066315c7211 */ /* 0x000fe200078c10ff */
[----:B------:R-:W-:Y:S01]  /*1bc0*/  VOTEU.ALL UP1, P0 ;  /* 0x0000000000ff7886 */ /* 0x000fe20000020000 */
[----:B------:R-:W-:-:S04]  /*1bd0*/  @!UP0 UIADD3 UR6, UPT, UPT, -UR5, 0x100000, URZ ;  /* 0x0010000005068890 */ /* 0x000fc8000fffe1ff */
[----:B------:R-:W-:Y:S02]  /*1be0*/  @!UP0 USHF.L.U32 UR7, UR6, 0xb, URZ ;  /* 0x0000000b06078899 */ /* 0x000fe400080006ff */
[----:B------:R-:W-:Y:S01]  /*1bf0*/  @!UP0 USHF.L.U32 UR6, UR6, 0x1, URZ ;  /* 0x0000000106068899 */ /* 0x000fe200080006ff */
[----:B------:R-:W-:Y:S01]  /*1c00*/  STTM.x32 tmem[UR9], RZ ;  /* 0x000000ff000079ed */ /* 0x000fe200082c0009 */
[----:B------:R-:W2:Y:S02]  /*1c10*/  FENCE.VIEW.ASYNC.T ;  /* 0x00000000000073c6 */ /* 0x000ea40000000200 */
[----:B--2---:R-:W-:Y:S01]  /*1c20*/  BAR.SYNC.DEFER_BLOCKING 0x0 ;  /* 0x0000000000007b1d */ /* 0x004fe20000010000 */
[----:B------:R-:W-:-:S04]  /*1c30*/  @!UP0 UIADD3 UR4, UPT, UPT, -UR5, 0x100000, URZ ;  /* 0x0010000005048890 */ /* 0x000fc8000fffe1ff */
[----:B------:R-:W-:Y:S02]  /*1c40*/  @!UP0 USHF.L.U32 UR5, UR4, 0xb, URZ ;  /* 0x0000000b04058899 */ /* 0x000fe400080006ff */
[----:B------:R-:W-:Y:S01]  /*1c50*/  @!UP0 USHF.L.U32 UR4, UR4, 0x1, URZ ;  /* 0x0000000104048899 */ /* 0x000fe200080006ff */
[----:B------:R-:W-:Y:S01]  /*1c60*/  VIADD R113, R14, UR8 ;  /* 0x000000080e717c36 */ /* 0x000fe20008000000 */
[----:B------:R-:W-:Y:S01]  /*1c70*/  LEA.HI.X.SX32 R93, R49, R18, 0x2, P6 ;  /* 0x00000012315d7211 */ /* 0x000fe200030f16ff */
[----:B------:R-:W-:Y:S01]  /*1c80*/  VIADD R56, R6, 0xffffffe0 ;  /* 0xffffffe006387836 */ /* 0x000fe20000000000 */
[----:B------:R-:W-:Y:S01]  /*1c90*/  LEA R100, P6, R51, R102, 0x2 ;  /* 0x0000006633647211 */ /* 0x000fe200078c10ff */
[----:B------:R-:W-:Y:S01]  /*1ca0*/  VOTEU.ALL UP0, P0 ;  /* 0x0000000000ff7886 */ /* 0x000fe20000000000 */
[----:B------:R-:W-:Y:S01]  /*1cb0*/  LOP3.LUT R55, R39, 0x8, RZ, 0xfc, !PT ;  /* 0x0000000827377812 */ /* 0x000fe200078efcff */
[----:B------:R-:W-:Y:S01]  /*1cc0*/  IMAD.SHL.U32 R54, R60, 0x20, RZ ;  /* 0x000000203c367824 */ /* 0x000fe200078e00ff */
[----:B------:R-:W-:Y:S01]  /*1cd0*/  LEA.HI.X.SX32 R101, R51, R18, 0x2, P6 ;  /* 0x0000001233657211 */ /* 0x000fe200030f16ff */
[----:B------:R-:W-:Y:S01]  /*1ce0*/  IMAD.SHL.U32 R61, R61, 0x20, RZ ;  /* 0x000000203d3d7824 */ /* 0x000fe200078e00ff */
[----:B------:R-:W-:-:S02]  /*1cf0*/  LEA R94, P6, R53, R102, 0x2 ;  /* 0x00000066355e7211 */ /* 0x000fc400078c10ff */
[----:B------:R-:W-:Y:S02]  /*1d00*/  LOP3.LUT R59, R39, 0xa, RZ, 0xfc, !PT ;  /* 0x0000000a273b7812 */ /* 0x000fe400078efcff */
[----:B------:R-:W-:Y:S02]  /*1d10*/  LEA.HI.X.SX32 R95, R53, R18, 0x2, P6 ;  /* 0x00000012355f7211 */ /* 0x000fe400030f16ff */
[----:B------:R-:W-:Y:S02]  /*1d20*/  LEA R102, P6, R57, R102, 0x2 ;  /* 0x0000006639667211 */ /* 0x000fe400078c10ff */
[----:B------:R-:W-:Y:S02]  /*1d30*/  LOP3.LUT R111, R39, 0xc, RZ, 0xfc, !PT ;  /* 0x0000000c276f7812 */ /* 0x000fe400078efcff */
[----:B------:R-:W-:Y:S02]  /*1d40*/  LEA.HI.X.SX32 R103, R57, R18, 0x2, P6 ;  /* 0x0000001239677211 */ /* 0x000fe400030f16ff */
[----:B------:R-:W-:Y:S01]  /*1d50*/  ISETP.GE.AND P6, PT, R55, R6, PT ;  /* 0x000000063700720c */ /* 0x000fe20003fc6270 */
[----:B------:R-:W2:Y:S02]  /*1d60*/  FENCE.VIEW.ASYNC.S ;  /* 0x00000000000073c6 */ /* 0x000ea40000000000 */
[----:B--2---:R2:W3:Y:S02]  /*1d70*/  @!UP0 SYNCS.EXCH.64 URZ, [UR10], UR6 ;  /* 0x000000060aff85b2 */ /* 0x0044e40008000100 */
[----:B---3--:R-:W-:Y:S01]  /*1d80*/  BAR.SYNC.DEFER_BLOCKING 0x0 ;  /* 0x0000000000007b1d */ /* 0x008fe20000010000 */
[----:B------:R-:W-:-:S02]  /*1d90*/  LEA.HI.X.SX32 R97, R45, R20, 0x2, P5 ;  /* 0x000000142d617211 */ /* 0x000fc400028f16ff */
[----:B------:R-:W-:Y:S02]  /*1da0*/  SEL R18, R40, RZ, !P6 ;  /* 0x000000ff28127207 */ /* 0x000fe40007000000 */
[----:B------:R-:W-:Y:S02]  /*1db0*/  ISETP.NE.U32.AND P5, PT, R22, RZ, PT ;  /* 0x000000ff1600720c */ /* 0x000fe40003fa5070 */
[----:B------:R-:W-:Y:S02]  /*1dc0*/  ISETP.GE.AND P6, PT, R111, R6, PT ;  /* 0x000000066f00720c */ /* 0x000fe40003fc6270 */
[----:B-1----:R-:W-:Y:S02]  /*1dd0*/  LOP3.LUT R16, R14, 0x10, RZ, 0x3c, !PT ;  /* 0x000000100e107812 */ /* 0x002fe400078e3cff */
[C---:B------:R-:W-:Y:S02]  /*1de0*/  LOP3.LUT R117, R39.reuse, 0x10, RZ, 0xfc, !PT ;  /* 0x0000001027757812 */ /* 0x040fe400078efcff */
[C---:B------:R-:W-:Y:S01]  /*1df0*/  LOP3.LUT R119, R39.reuse, 0x12, RZ, 0xfc, !PT ;  /* 0x0000001227777812 */ /* 0x040fe200078efcff */
[----:B------:R-:W-:Y:S01]  /*1e00*/  VIADD R115, R16, UR8 ;  /* 0x0000000810737c36 */ /* 0x000fe20008000000 */
[----:B------:R-:W-:-:S02]  /*1e10*/  LOP3.LUT R121, R39, 0x14, RZ, 0xfc, !PT ;  /* 0x0000001427797812 */ /* 0x000fc400078efcff */
[----:B------:R-:W-:Y:S02]  /*1e20*/  LOP3.LUT R26, R39, 0x1a, RZ, 0xfc, !PT ;  /* 0x0000001a271a7812 */ /* 0x000fe400078efcff */
[C---:B------:R-:W-:Y:S02]  /*1e30*/  LOP3.LUT R28, R14.reuse, 0x40, RZ, 0x3c, !PT ;  /* 0x000000400e1c7812 */ /* 0x040fe400078e3cff */
[----:B------:R-:W-:Y:S01]  /*1e40*/  LOP3.LUT R38, R14, 0x60, RZ, 0x3c, !PT ;  /* 0x000000600e267812 */ /* 0x000fe200078e3cff */
[----:B------:R2:W1:Y:S02]  /*1e50*/  @!UP1 SYNCS.EXCH.64 URZ, [UR8+0x9008], UR4 ;  /* 0x0090080408ff95b2 */ /* 0x0004640008000100 */
[----:B------:R-:W-:Y:S01]  /*1e60*/  @!PT LDS RZ, [RZ] ;  /* 0x00000000fffff984 */ /* 0x000fe20000000800 */
[----:B------:R-:W-:Y:S01]  /*1e70*/  @!PT LDS RZ, [RZ] ;  /* 0x00000000fffff984 */ /* 0x000fe20000000800 */
[----:B------:R-:W-:Y:S01]  /*1e80*/  @!PT LDS RZ, [RZ] ;  /* 0x00000000fffff984 */ /* 0x000fe20000000800 */
[----:B-1----:R1:W-:Y:S01]  /*1e90*/  LDGSTS.E [R113], desc[UR18][R104.64], P3 ;  /* 0x0000000068717fae */ /* 0x0023e200099a1012 */
[----:B------:R-:W-:Y:S01]  /*1ea0*/  ISETP.GE.AND P3, PT, R59, R6, PT ;  /* 0x000000063b00720c */ /* 0x000fe20003f66270 */
[----:B------:R-:W-:Y:S02]  /*1eb0*/  VIADD R30, R28, UR8 ;  /* 0x000000081c1e7c36 */ /* 0x000fe40008000000 */
[----:B------:R3:W-:Y:S01]  /*1ec0*/  LDGSTS.E [R113+0x8], desc[UR18][R106.64], P4 ;  /* 0x000080006a717fae */ /* 0x0007e2000a1a1012 */
[----:B------:R-:W-:-:S02]  /*1ed0*/  SEL R20, R40, RZ, !P3 ;  /* 0x000000ff28147207 */ /* 0x000fc40005800000 */
[----:B------:R-:W-:Y:S01]  /*1ee0*/  ISETP.NE.U32.AND P3, PT, R18, RZ, PT ;  /* 0x000000ff1200720c */ /* 0x000fe20003f65070 */
[----:B------:R4:W-:Y:S01]  /*1ef0*/  LDGSTS.E [R115], desc[UR18][R62.64], P2 ;  /* 0x000000003e737fae */ /* 0x0009e200091a1012 */
[----:B------:R-:W-:Y:S02]  /*1f00*/  SEL R18, R40, RZ, !P6 ;  /* 0x000000ff28127207 */ /* 0x000fe40007000000 */
[-C--:B------:R-:W-:Y:S01]  /*1f10*/  ISETP.GE.AND P2, PT, R37, R6.reuse, PT ;  /* 0x000000062500720c */ /* 0x080fe20003f46270 */
[----:B------:R5:W-:Y:S01]  /*1f20*/  LDGSTS.E [R115+0x8], desc[UR18][R64.64], P5 ;  /* 0x0000800040737fae */ /* 0x000be2000a9a1012 */
[----:B------:R-:W-:Y:S01]  /*1f30*/  ISETP.NE.U32.AND P6, PT, R18, RZ, PT ;  /* 0x000000ff1200720c */ /* 0x000fe20003fc5070 */
[----:B-1----:R-:W-:Y:S01]  /*1f40*/  IMAD.WIDE R104, R54, 0x4, R104 ;  /* 0x0000000436687825 */ /* 0x002fe200078e0268 */
[----:B------:R-:W-:Y:S02]  /*1f50*/  LOP3.LUT R18, R14, 0x20, RZ, 0x3c, !PT ;  /* 0x000000200e127812 */ /* 0x000fe400078e3cff */
[----:B------:R-:W-:Y:S01]  /*1f60*/  ISETP.NE.U32.AND P4, PT, R20, RZ, PT ;  /* 0x000000ff1400720c */ /* 0x000fe20003f85070 */
[----:B---3--:R-:W-:Y:S01]  /*1f70*/  IMAD.WIDE R106, R54, 0x4, R106 ;  /* 0x00000004366a7825 */ /* 0x008fe200078e026a */
[----:B------:R-:W-:-:S02]  /*1f80*/  ISETP.GE.AND P5, PT, R117, R6, PT ;  /* 0x000000067500720c */ /* 0x000fc40003fa6270 */
[----:B------:R-:W-:Y:S01]  /*1f90*/  SEL R20, R40, RZ, !P2 ;  /* 0x000000ff28147207 */ /* 0x000fe20005000000 */
[----:B------:R-:W-:Y:S01]  /*1fa0*/  VIADD R123, R18, UR8 ;  /* 0x00000008127b7c36 */ /* 0x000fe20008000000 */
[-C--:B------:R-:W-:Y:S01]  /*1fb0*/  ISETP.GE.AND P2, PT, R119, R6.reuse, PT ;  /* 0x000000067700720c */ /* 0x080fe20003f46270 */
[----:B----4-:R-:W-:Y:S01]  /*1fc0*/  IMAD.WIDE R62, R54, 0x4, R62 ;  /* 0x00000004363e7825 */ /* 0x010fe200078e023e */
[----:B------:R-:W-:Y:S02]  /*1fd0*/  SEL R22, R40, RZ, !P5 ;  /* 0x000000ff28167207 */ /* 0x000fe40006800000 */
[----:B------:R1:W-:Y:S01]  /*1fe0*/  LDGSTS.E [R123], desc[UR18][R66.64], P3 ;  /* 0x00000000427b7fae */ /* 0x0003e200099a1012 */
[----:B------:R-:W-:Y:S01]  /*1ff0*/  ISETP.GE.AND P5, PT, R121, R6, PT ;  /* 0x000000067900720c */ /* 0x000fe20003fa6270 */
[----:B-----5:R-:W-:Y:S01]  /*2000*/  IMAD.WIDE R64, R54, 0x4, R64 ;  /* 0x0000000436407825 */ /* 0x020fe200078e0240 */
[----:B------:R-:W-:Y:S01]  /*2010*/  ISETP.NE.U32.AND P3, PT, R20, RZ, PT ;  /* 0x000000ff1400720c */ /* 0x000fe20003f65070 */
[----:B------:R3:W-:Y:S01]  /*2020*/  LDGSTS.E [R123+0x8], desc[UR18][R68.64], P4 ;  /* 0x00008000447b7fae */ /* 0x0007e2000a1a1012 */
[----:B------:R-:W-:-:S02]  /*2030*/  SEL R24, R40, RZ, !P2 ;  /* 0x000000ff28187207 */ /* 0x000fc40005000000 */
[----:B------:R-:W-:Y:S02]  /*2040*/  LOP3.LUT R20, R14, 0x30, RZ, 0x3c, !PT ;  /* 0x000000300e147812 */ /* 0x000fe400078e3cff */
[----:B------:R-:W-:Y:S02]  /*2050*/  ISETP.NE.U32.AND P2, PT, R22, RZ, PT ;  /* 0x000000ff1600720c */ /* 0x000fe40003f45070 */
[----:B------:R-:W-:Y:S01]  /*2060*/  SEL R22, R40, RZ, !P5 ;  /* 0x000000ff28167207 */ /* 0x000fe20006800000 */
[----:B------:R-:W-:Y:S01]  /*2070*/  VIADD R125, R20, UR8 ;  /* 0x00000008147d7c36 */ /* 0x000fe20008000000 */
[----:B------:R-:W-:Y:S01]  /*2080*/  ISETP.NE.U32.AND P5, PT, R24, RZ, PT ;  /* 0x000000ff1800720c */ /* 0x000fe20003fa5070 */
[----:B-1----:R-:W-:Y:S01]  /*2090*/  IMAD.WIDE R66, R54, 0x4, R66 ;  /* 0x0000000436427825 */ /* 0x002fe200078e0242 */
[----:B------:R-:W-:Y:S02]  /*20a0*/  ISETP.NE.U32.AND P4, PT, R22, RZ, PT ;  /* 0x000000ff1600720c */ /* 0x000fe40003f85070 */
[C---:B------:R-:W-:Y:S01]  /*20b0*/  LOP3.LUT R22, R39.reuse, 0x16, RZ, 0xfc, !PT ;  /* 0x0000001627167812 */ /* 0x040fe200078efcff */
[----:B------:R1:W-:Y:S01]  /*20c0*/  LDGSTS.E [R125], desc[UR18][R70.64], P6 ;  /* 0x00000000467d7fae */ /* 0x0003e2000b1a1012 */
[----:B------:R-:W-:Y:S01]  /*20d0*/  LOP3.LUT R24, R39, 0x18, RZ, 0xfc, !PT ;  /* 0x0000001827187812 */ /* 0x000fe200078efcff */
[----:B---3--:R-:W-:Y:S01]  /*20e0*/  IMAD.WIDE R68, R54, 0x4, R68 ;  /* 0x0000000436447825 */ /* 0x008fe200078e0244 */
[-C--:B------:R-:W-:Y:S01]  /*20f0*/  ISETP.GE.AND P6, PT, R22, R6.reuse, PT ;  /* 0x000000061600720c */ /* 0x080fe20003fc6270 */
[----:B------:R3:W-:Y:S01]  /*2100*/  LDGSTS.E [R125+0x8], desc[UR18][R72.64], P3 ;  /* 0x00008000487d7fae */ /* 0x0007e200099a1012 */
[----:B------:R-:W-:-:S02]  /*2110*/  ISETP.GE.AND P3, PT, R24, R6, PT ;  /* 0x000000061800720c */ /* 0x000fc40003f66270 */
[----:B------:R-:W-:Y:S01]  /*2120*/  SEL R32, R40, RZ, !P6 ;  /* 0x000000ff28207207 */ /* 0x000fe20007000000 */
[----:B------:R4:W-:Y:S01]  /*2130*/  LDGSTS.E [R30], desc[UR18][R74.64], P2 ;  /* 0x000000004a1e7fae */ /* 0x0009e200091a1012 */
[----:B------:R-:W-:Y:S02]  /*2140*/  ISETP.GE.AND P6, PT, R26, R6, PT ;  /* 0x000000061a00720c */ /* 0x000fe40003fc6270 */
[----:B------:R-:W-:Y:S01]  /*2150*/  SEL R34, R40, RZ, !P3 ;  /* 0x000000ff28227207 */ /* 0x000fe20005800000 */
[----:B------:R5:W-:Y:S01]  /*2160*/  LDGSTS.E [R30+0x8], desc[UR18][R76.64], P5 ;  /* 0x000080004c1e7fae */ /* 0x000be2000a9a1012 */
[----:B------:R-:W-:Y:S01]  /*2170*/  ISETP.NE.U32.AND P3, PT, R32, RZ, PT ;  /* 0x000000ff2000720c */ /* 0x000fe20003f65070 */
[----:B-1----:R-:W-:Y:S01]  /*2180*/  IMAD.WIDE R70, R54, 0x4, R70 ;  /* 0x0000000436467825 */ /* 0x002fe200078e0246 */
[----:B------:R-:W-:Y:S02]  /*2190*/  LOP3.LUT R32, R14, 0x50, RZ, 0x3c, !PT ;  /* 0x000000500e207812 */ /* 0x000fe400078e3cff */
[----:B------:R-:W-:Y:S01]  /*21a0*/  SEL R36, R40, RZ, !P6 ;  /* 0x000000ff28247207 */ /* 0x000fe20007000000 */
[----:B---3--:R-:W-:Y:S01]  /*21b0*/  IMAD.WIDE R72, R54, 0x4, R72 ;  /* 0x0000000436487825 */ /* 0x008fe200078e0248 */
[----:B------:R-:W-:-:S02]  /*21c0*/  ISETP.NE.U32.AND P6, PT, R34, RZ, PT ;  /* 0x000000ff2200720c */ /* 0x000fc40003fc5070 */
[----:B------:R-:W-:Y:S01]  /*21d0*/  ISETP.NE.U32.AND P2, PT, R36, RZ, PT ;  /* 0x000000ff2400720c */ /* 0x000fe20003f45070 */
[----:B------:R-:W-:Y:S01]  /*21e0*/  VIADD R36, R32, UR8 ;  /* 0x0000000820247c36 */ /* 0x000fe20008000000 */
[----:B------:R-:W-:Y:S01]  /*21f0*/  LOP3.LUT R34, R39, 0x1c, RZ, 0xfc, !PT ;  /* 0x0000001c27227812 */ /* 0x000fe200078efcff */
[----:B----4-:R-:W-:-:S03]  /*2200*/  IMAD.WIDE R74, R54, 0x4, R74 ;  /* 0x00000004364a7825 */ /* 0x010fc600078e024a */
[-C--:B------:R-:W-:Y:S01]  /*2210*/  ISETP.GE.AND P5, PT, R34, R6.reuse, PT ;  /* 0x000000062200720c */ /* 0x080fe20003fa6270 */
[----:B------:R1:W-:Y:S01]  /*2220*/  LDGSTS.E [R36], desc[UR18][R78.64], P4 ;  /* 0x000000004e247fae */ /* 0x0003e2000a1a1012 */
[-C--:B------:R-:W-:Y:S01]  /*2230*/  ISETP.GE.AND P4, PT, R3, R6.reuse, PT ;  /* 0x000000060300720c */ /* 0x080fe20003f86270 */
[----:B-----5:R-:W-:Y:S01]  /*2240*/  IMAD.WIDE R76, R54, 0x4, R76 ;  /* 0x00000004364c7825 */ /* 0x020fe200078e024c */
[----:B------:R-:W-:Y:S01]  /*2250*/  SEL R42, R40, RZ, !P5 ;  /* 0x000000ff282a7207 */ /* 0x000fe20006800000 */
[----:B------:R3:W-:Y:S01]  /*2260*/  LDGSTS.E [R36+0x8], desc[UR18][R80.64], P3 ;  /* 0x0000800050247fae */ /* 0x0007e200099a1012 */
[----:B------:R-:W-:Y:S02]  /*2270*/  ISETP.GE.AND P5, PT, R4, R6, PT ;  /* 0x000000060400720c */ /* 0x000fe40003fa6270 */
[----:B------:R-:W-:Y:S02]  /*2280*/  SEL R44, R40, RZ, !P4 ;  /* 0x000000ff282c7207 */ /* 0x000fe40006000000 */
[----:B------:R-:W-:-:S02]  /*2290*/  ISETP.NE.U32.AND P4, PT, R42, RZ, PT ;  /* 0x000000ff2a00720c */ /* 0x000fc40003f85070 */
[----:B------:R-:W-:Y:S01]  /*22a0*/  SEL R42, R40, RZ, !P5 ;  /* 0x000000ff282a7207 */ /* 0x000fe20006800000 */
[----:B------:R-:W-:Y:S01]  /*22b0*/  VIADD R40, R38, UR8 ;  /* 0x0000000826287c36 */ /* 0x000fe20008000000 */
[----:B------:R-:W-:Y:S01]  /*22c0*/  ISETP.NE.U32.AND P3, PT, R44, RZ, PT ;  /* 0x000000ff2c00720c */ /* 0x000fe20003f65070 */
[----:B-1----:R-:W-:Y:S01]  /*22d0*/  IMAD.WIDE R78, R54, 0x4, R78 ;  /* 0x00000004364e7825 */ /* 0x002fe200078e024e */
[----:B------:R-:W-:Y:S02]  /*22e0*/  ISETP.NE.U32.AND P5, PT, R42, RZ, PT ;  /* 0x000000ff2a00720c */ /* 0x000fe40003fa5070 */
[----:B------:R1:W-:Y:S01]  /*22f0*/  LDGSTS.E [R40], desc[UR18][R82.64], P6 ;  /* 0x0000000052287fae */ /* 0x0003e2000b1a1012 */
[----:B------:R-:W-:Y:S01]  /*2300*/  LOP3.LUT R42, R14, 0x70, RZ, 0x3c, !PT ;  /* 0x000000700e2a7812 */ /* 0x000fe200078e3cff */
[----:B---3--:R-:W-:Y:S01]  /*2310*/  IMAD.WIDE R80, R54, 0x4, R80 ;  /* 0x0000000436507825 */ /* 0x008fe200078e0250 */
[----:B------:R-:W-:Y:S01]  /*2320*/  ISETP.GE.AND P6, PT, R39, R56, PT ;  /* 0x000000382700720c */ /* 0x000fe20003fc6270 */
[----:B------:R3:W-:Y:S01]  /*2330*/  LDGSTS.E [R40+0x8], desc[UR18][R84.64], P2 ;  /* 0x0000800054287fae */ /* 0x0007e200091a1012 */
[----:B------:R-:W-:Y:S01]  /*2340*/  ISETP.GT.AND P2, PT, R12, 0x3f, PT ;  /* 0x0000003f0c00780c */ /* 0x000fe20003f44270 */
[----:B------:R-:W-:Y:S01]  /*2350*/  VIADD R44, R42, UR8 ;  /* 0x000000082a2c7c36 */ /* 0x000fe20008000000 */
[----:B------:R-:W-:-:S02]  /*2360*/  SEL R46, RZ, 0x4, P6 ;  /* 0x00000004ff2e7807 */ /* 0x000fc40003000000 */
[-C--:B------:R-:W-:Y:S02]  /*2370*/  ISETP.GE.AND P6, PT, R37, R56.reuse, PT ;  /* 0x000000382500720c */ /* 0x080fe40003fc6270 */
[----:B------:R-:W-:Y:S01]  /*2380*/  SEL R46, R46, RZ, P2 ;  /* 0x000000ff2e2e7207 */ /* 0x000fe20001000000 */
[----:B------:R4:W-:Y:S01]  /*2390*/  LDGSTS.E [R44], desc[UR18][R86.64], P4 ;  /* 0x00000000562c7fae */ /* 0x0009e2000a1a1012 */
[----:B------:R-:W-:Y:S01]  /*23a0*/  SEL R48, RZ, 0x4, P6 ;  /* 0x00000004ff307807 */ /* 0x000fe20003000000 */
[----:B-1----:R-:W-:Y:S01]  /*23b0*/  IMAD.WIDE R82, R54, 0x4, R82 ;  /* 0x0000000436527825 */ /* 0x002fe200078e0252 */
[----:B------:R-:W-:Y:S01]  /*23c0*/  ISETP.GE.AND P4, PT, R25, R56, PT ;  /* 0x000000381900720c */ /* 0x000fe20003f86270 */
[----:B------:R1:W-:Y:S01]  /*23d0*/  LDGSTS.E [R44+0x8], desc[UR18][R96.64], P3 ;  /* 0x00008000602c7fae */ /* 0x0003e200099a1012 */
[----:B------:R-:W-:Y:S01]  /*23e0*/  ISETP.NE.U32.AND P6, PT, R46, RZ, PT ;  /* 0x000000ff2e00720c */ /* 0x000fe20003fc5070 */
[----:B---3--:R-:W-:Y:S01]  /*23f0*/  IMAD.WIDE R84, R54, 0x4, R84 ;  /* 0x0000000436547825 */ /* 0x008fe200078e0254 */
[----:B------:R-:W-:Y:S01]  /*2400*/  SEL R48, R48, RZ, P2 ;  /* 0x000000ff30307207 */ /* 0x000fe20001000000 */
[----:B------:R-:W0:Y:S01]  /*2410*/  LDGDEPBAR ;  /* 0x00000000000079af */ /* 0x000e220000000000 */
[----:B------:R-:W-:-:S02]  /*2420*/  SEL R46, RZ, 0x4, P4 ;  /* 0x00000004ff2e7807 */ /* 0x000fc40002000000 */
[----:B------:R-:W-:Y:S01]  /*2430*/  ISETP.NE.U32.AND P4, PT, R48, RZ, PT ;  /* 0x000000ff3000720c */ /* 0x000fe20003f85070 */
[----:B----4-:R-:W-:Y:S01]  /*2440*/  IMAD.WIDE R86, R54, 0x4, R86 ;  /* 0x0000000436567825 */ /* 0x010fe200078e0256 */
[----:B------:R-:W-:-:S03]  /*2450*/  SEL R48, R46, RZ, P2 ;  /* 0x000000ff2e307207 */ /* 0x000fc60001000000 */
[----:B------:R-:W-:Y:S01]  /*2460*/  IMAD.SHL.U32 R46, R41, 0x4, RZ ;  /* 0x00000004292e7824 */ /* 0x000fe200078e00ff */
[----:B------:R-:W-:Y:S01]  /*2470*/  ISETP.NE.U32.AND P3, PT, R48, RZ, PT ;  /* 0x000000ff3000720c */ /* 0x000fe20003f65070 */
[----:B-1----:R-:W-:Y:S01]  /*2480*/  IMAD.WIDE R96, R54, 0x4, R96 ;  /* 0x0000000436607825 */ /* 0x002fe200078e0260 */
[----:B------:R-:W-:Y:S02]  /*2490*/  SHF.R.U32.HI R48, RZ, 0x1, R41 ;  /* 0x00000001ff307819 */ /* 0x000fe40000011629 */
[----:B------:R-:W-:-:S04]  /*24a0*/  LOP3.LUT R46, R46, 0x1fc, RZ, 0xc0, !PT ;  /* 0x000001fc2e2e7812 */ /* 0x000fc800078ec0ff */
[----:B------:R-:W-:-:S04]  /*24b0*/  LOP3.LUT R46, R46, 0x30, R48, 0x78, !PT ;  /* 0x000000302e2e7812 */ /* 0x000fc800078e7830 */
[C---:B------:R-:W-:Y:S01]  /*24c0*/  LOP3.LUT R50, R46.reuse, 0x40, RZ, 0x3c, !PT ;  /* 0x000000402e327812 */ /* 0x040fe200078e3cff */
[----:B------:R-:W-:-:S04]  /*24d0*/  VIADD R48, R46, UR8 ;  /* 0x000000082e307c36 */ /* 0x000fc80008000000 */
[----:B------:R-:W-:Y:S01]  /*24e0*/  VIADD R52, R50, UR8 ;  /* 0x0000000832347c36 */ /* 0x000fe20008000000 */
[----:B------:R1:W-:Y:S04]  /*24f0*/  LDGSTS.E [R48+0x6000], desc[UR18][R88.64], P5 ;  /* 0x0600000058307fae */ /* 0x0003e8000a9a1012 */
[----:B------:R3:W-:Y:S04]  /*2500*/  LDGSTS.E [R48+0x6400], desc[UR18][R90.64], P5 ;  /* 0x064000005a307fae */ /* 0x0007e8000a9a1012 */
[----:B------:R4:W-:Y:S04]  /*2510*/  LDGSTS.E [R48+0x6800], desc[UR18][R92.64], P5 ;  /* 0x068000005c307fae */ /* 0x0009e8000a9a1012 */
[----:B------:R5:W-:Y:S01]  /*2520*/  LDGSTS.E [R48+0x6c00], desc[UR18][R94.64], P5 ;  /* 0x06c000005e307fae */ /* 0x000be2000a9a1012 */
[----:B-1----:R-:W-:-:S03]  /*2530*/  IMAD.WIDE R88, R61, 0x4, R88 ;  /* 0x000000043d587825 */ /* 0x002fc600078e0258 */
[----:B------:R1:W-:Y:S01]  /*2540*/  LDGSTS.E [R52+0x6200], desc[UR18][R98.64], P5 ;  /* 0x0620000062347fae */ /* 0x0003e2000a9a1012 */
[----:B---3--:R-:W-:-:S03]  /*2550*/  IMAD.WIDE R90, R61, 0x4, R90 ;  /* 0x000000043d5a7825 */ /* 0x008fc600078e025a */
[----:B------:R3:W-:Y:S01]  /*2560*/  LDGSTS.E [R52+0x6600], desc[UR18][R108.64], P5 ;  /* 0x066000006c347fae */ /* 0x0007e2000a9a1012 */
[----:B----4-:R-:W-:-:S03]  /*2570*/  IMAD.WIDE R92, R61, 0x4, R92 ;  /* 0x000000043d5c7825 */ /* 0x010fc600078e025c */
[----:B------:R4:W-:Y:S01]  /*2580*/  LDGSTS.E [R52+0x6a00], desc[UR18][R100.64], P5 ;  /* 0x06a0000064347fae */ /* 0x0009e2000a9a1012 */
[----:B-----5:R-:W-:-:S03]  /*2590*/  IMAD.WIDE R94, R61, 0x4, R94 ;  /* 0x000000043d5e7825 */ /* 0x020fc600078e025e */
[----:B------:R5:W-:Y:S01]  /*25a0*/  LDGSTS.E [R52+0x6e00], desc[UR18][R102.64], P5 ;  /* 0x06e0000066347fae */ /* 0x000be2000a9a1012 */
[-C--:B------:R-:W-:Y:S01]  /*25b0*/  ISETP.GE.AND P5, PT, R27, R56.reuse, PT ;  /* 0x000000381b00720c */ /* 0x080fe20003fa6270 */
[C---:B-1----:R-:W-:Y:S02]  /*25c0*/  IMAD.WIDE R98, R61.reuse, 0x4, R98 ;  /* 0x000000043d627825 */ /* 0x042fe400078e0262 */
[----:B------:R-:W0:Y:S01]  /*25d0*/  LDGDEPBAR ;  /* 0x00000000000079af */ /* 0x000e220000000000 */
[----:B------:R-:W-:Y:S01]  /*25e0*/  SEL R110, RZ, 0x4, P5 ;  /* 0x00000004ff6e7807 */ /* 0x000fe20002800000 */
[C---:B---3--:R-:W-:Y:S01]  /*25f0*/  IMAD.WIDE R108, R61.reuse, 0x4, R108 ;  /* 0x000000043d6c7825 */ /* 0x048fe200078e026c */
[----:B------:R-:W-:Y:S02]  /*2600*/  BAR.SYNC.DEFER_BLOCKING 0x0 ;  /* 0x0000000000007b1d */ /* 0x000fe40000010000 */
[----:B------:R-:W-:Y:S01]  /*2610*/  SEL R110, R110, RZ, P2 ;  /* 0x000000ff6e6e7207 */ /* 0x000fe20001000000 */
[----:B----4-:R-:W-:Y:S01]  /*2620*/  IMAD.WIDE R100, R61, 0x4, R100 ;  /* 0x000000043d647825 */ /* 0x010fe200078e0264 */
[----:B------:R-:W-:-:S03]  /*2630*/  ISETP.GE.AND P5, PT, R47, R56, PT ;  /* 0x000000382f00720c */ /* 0x000fc60003fa6270 */
[----:B-----5:R-:W-:Y:S01]  /*2640*/  IMAD.WIDE R102, R61, 0x4, R102 ;  /* 0x000000043d667825 */ /* 0x020fe200078e0266 */
[----:B------:R-:W-:Y:S01]  /*2650*/  @!PT LDS RZ, [RZ] ;  /* 0x00000000fffff984 */ /* 0x000fe20000000800 */
[----:B------:R-:W-:Y:S01]  /*2660*/  @!PT LDS RZ, [RZ] ;  /* 0x00000000fffff984 */ /* 0x000fe20000000800 */
[----:B------:R-:W-:Y:S01]  /*2670*/  @!PT LDS RZ, [RZ] ;  /* 0x00000000fffff984 */ /* 0x000fe20000000800 */
[----:B------:R1:W-:Y:S01]  /*2680*/  LDGSTS.E [R113+0x2000], desc[UR18][R104.64], P6 ;  /* 0x0200000068717fae */ /* 0x0003e2000b1a1012 */
[----:B------:R-:W-:Y:S02]  /*2690*/  ISETP.NE.U32.AND P6, PT, R110, RZ, PT ;  /* 0x000000ff6e00720c */ /* 0x000fe40003fc5070 */
[----:B------:R-:W-:Y:S01]  /*26a0*/  SEL R110, RZ, 0x4, P5 ;  /* 0x00000004ff6e7807 */ /* 0x000fe20002800000 */
[----:B------:R3:W-:Y:S01]  /*26b0*/  LDGSTS.E [R113+0x2008], desc[UR18][R106.64], P3 ;  /* 0x020080006a717fae */ /* 0x0007e200099a1012 */
[----:B------:R-:W-:Y:S02]  /*26c0*/  ISETP.GE.AND P5, PT, R55, R56, PT ;  /* 0x000000383700720c */ /* 0x000fe40003fa6270 */
[----:B------:R-:W-:Y:S02]  /*26d0*/  SEL R110, R110, RZ, P2 ;  /* 0x000000ff6e6e7207 */ /* 0x000fe40001000000 */
[----:B------:R-:W-:-:S02]  /*26e0*/  SEL R112, RZ, 0x4, P5 ;  /* 0x00000004ff707807 */ /* 0x000fc40002800000 */
[-C--:B------:R-:W-:Y:S02]  /*26f0*/  ISETP.GE.AND P3, PT, R59, R56.reuse, PT ;  /* 0x000000383b00720c */ /* 0x080fe40003f66270 */
[----:B------:R-:W-:Y:S01]  /*2700*/  ISETP.NE.U32.AND P5, PT, R110, RZ, PT ;  /* 0x000000ff6e00720c */ /* 0x000fe20003fa5070 */
[----:B------:R2:W-:Y:S01]  /*2710*/  LDGSTS.E [R115+0x2000], desc[UR18][R62.64], P6 ;  /* 0x020000003e737fae */ /* 0x0005e2000b1a1012 */
[----:B------:R-:W-:Y:S02]  /*2720*/  SEL R112, R112, RZ, P2 ;  /* 0x000000ff70707207 */ /* 0x000fe40001000000 */
[----:B------:R-:W-:Y:S02]  /*2730*/  SEL R110, RZ, 0x4, P3 ;  /* 0x00000004ff6e7807 */ /* 0x000fe40001800000 */
[----:B------:R-:W-:Y:S02]  /*2740*/  ISETP.GE.AND P3, PT, R111, R56, PT ;  /* 0x000000386f00720c */ /* 0x000fe40003f66270 */
[----:B------:R-:W-:-:S02]  /*2750*/  ISETP.NE.U32.AND P6, PT, R112, RZ, PT ;  /* 0x000000ff7000720c */ /* 0x000fc40003fc5070 */
[----:B------:R-:W-:Y:S02]  /*2760*/  SEL R110, R110, RZ, P2 ;  /* 0x000000ff6e6e7207 */ /* 0x000fe40001000000 */
[----:B------:R-:W-:Y:S01]  /*2770*/  SEL R112, RZ, 0x4, P3 ;  /* 0x00000004ff707807 */ /* 0x000fe20001800000 */
[----:B------:R2:W-:Y:S01]  /*2780*/  LDGSTS.E [R115+0x2008], desc[UR18][R64.64], P5 ;  /* 0x0200800040737fae */ /* 0x0005e2000a9a1012 */
[----:B------:R-:W-:Y:S02]  /*2790*/  ISETP.NE.U32.AND P3, PT, R110, RZ, PT ;  /* 0x000000ff6e00720c */ /* 0x000fe40003f65070 */
[----:B------:R-:W-:Y:S02]  /*27a0*/  ISETP.GE.AND P5, PT, R117, R56, PT ;  /* 0x000000387500720c */ /* 0x000fe40003fa6270 */
[----:B------:R-:W-:Y:S02]  /*27b0*/  SEL R112, R112, RZ, P2 ;  /* 0x000000ff70707207 */ /* 0x000fe40001000000 */
[----:B------:R-:W-:Y:S01]  /*27c0*/  SEL R110, RZ, 0x4, P5 ;  /* 0x00000004ff6e7807 */ /* 0x000fe20002800000 */
[----:B------:R2:W-:Y:S01]  /*27d0*/  LDGSTS.E [R123+0x2000], desc[UR18][R66.64], P6 ;  /* 0x02000000427b7fae */ /* 0x0005e2000b1a1012 */
[----:B------:R-:W-:-:S02]  /*27e0*/  ISETP.NE.U32.AND P6, PT, R112, RZ, PT ;  /* 0x000000ff7000720c */ /* 0x000fc40003fc5070 */
[-C--:B------:R-:W-:Y:S02]  /*27f0*/  ISETP.GE.AND P5, PT, R119, R56.reuse, PT ;  /* 0x000000387700720c */ /* 0x080fe40003fa6270 */
[----:B------:R-:W-:Y:S01]  /*2800*/  SEL R110, R110, RZ, P2 ;  /* 0x000000ff6e6e7207 */ /* 0x000fe20001000000 */
[----:B------:R2:W-:Y:S01]  /*2810*/  LDGSTS.E [R123+0x2008], desc[UR18][R68.64], P3 ;  /* 0x02008000447b7fae */ /* 0x0005e200099a1012 */
[----:B------:R-:W-:Y:S02]  /*2820*/  ISETP.GE.AND P3, PT, R121, R56, PT ;  /* 0x000000387900720c */ /* 0x000fe40003f66270 */
[----:B------:R-:W-:Y:S02]  /*2830*/  SEL R112, RZ, 0x4, P5 ;  /* 0x00000004ff707807 */ /* 0x000fe40002800000 */
[----:B------:R-:W-:Y:S02]  /*2840*/  ISETP.NE.U32.AND P5, PT, R110, RZ, PT ;  /* 0x000000ff6e00720c */ /* 0x000fe40003fa5070 */
[----:B------:R-:W-:Y:S01]  /*2850*/  SEL R110, RZ, 0x4, P3 ;  /* 0x00000004ff6e7807 */ /* 0x000fe20001800000 */
[----:B------:R2:W-:Y:S01]  /*2860*/  LDGSTS.E [R125+0x2000], desc[UR18][R70.64], P6 ;  /* 0x02000000467d7fae */ /* 0x0005e2000b1a1012 */
[----:B------:R-:W-:-:S02]  /*2870*/  SEL R112, R112, RZ, P2 ;  /* 0x000000ff70707207 */ /* 0x000fc40001000000 */
[----:B------:R-:W-:Y:S01]  /*2880*/  ISETP.GE.AND P3, PT, R22, R56, PT ;  /* 0x000000381600720c */ /* 0x000fe20003f66270 */
[----:B------:R2:W-:Y:S01]  /*2890*/  LDGSTS.E [R125+0x2008], desc[UR18][R72.64], P4 ;  /* 0x02008000487d7fae */ /* 0x0005e2000a1a1012 */
[----:B------:R-:W-:Y:S02]  /*28a0*/  SEL R110, R110, RZ, P2 ;  /* 0x000000ff6e6e7207 */ /* 0x000fe40001000000 */
[----:B------:R-:W-:Y:S02]  /*28b0*/  ISETP.NE.U32.AND P6, PT, R112, RZ, PT ;  /* 0x000000ff7000720c */ /* 0x000fe40003fc5070 */
[----:B------:R-:W-:Y:S01]  /*28c0*/  SEL R112, RZ, 0x4, P3 ;  /* 0x00000004ff707807 */ /* 0x000fe20001800000 */
[----:B------:R2:W-:Y:S01]  /*28d0*/  LDGSTS.E [R30+0x2000], desc[UR18][R74.64], P5 ;  /* 0x020000004a1e7fae */ /* 0x0005e2000a9a1012 */
[----:B------:R-:W-:Y:S02]  /*28e0*/  ISETP.NE.U32.AND P3, PT, R110, RZ, PT ;  /* 0x000000ff6e00720c */ /* 0x000fe40003f65070 */
[----:B------:R-:W-:-:S02]  /*28f0*/  SEL R112, R112, RZ, P2 ;  /* 0x000000ff70707207 */ /* 0x000fc40001000000 */
[----:B------:R-:W-:Y:S02]  /*2900*/  LOP3.LUT P5, RZ, R58, UR11, RZ, 0xfc, !PT ;  /* 0x0000000b3aff7c12 */ /* 0x000fe4000f8afcff */
[----:B------:R-:W-:Y:S02]  /*2910*/  ISETP.NE.U32.AND P4, PT, R112, RZ, PT ;  /* 0x000000ff7000720c */ /* 0x000fe40003f85070 */
[----:B------:R-:W-:Y:S01]  /*2920*/  SHF.R.S32.HI R112, RZ, 0x1f, R54 ;  /* 0x0000001fff707819 */ /* 0x000fe20000011436 */
[----:B------:R2:W-:Y:S01]  /*2930*/  LDGSTS.E [R30+0x2008], desc[UR18][R76.64], P6 ;  /* 0x020080004c1e7fae */ /* 0x0005e2000b1a1012 */
[----:B------:R-:W-:-:S03]  /*2940*/  ISETP.GE.AND P6, PT, R24, R56, PT ;  /* 0x000000381800720c */ /* 0x000fc60003fc6270 */
[----:B------:R2:W-:Y:S01]  /*2950*/  LDGSTS.E [R36+0x2000], desc[UR18][R78.64], P3 ;  /* 0x020000004e247fae */ /* 0x0005e200099a1012 */
[-C--:B------:R-:W-:Y:S02]  /*2960*/  ISETP.GE.AND P3, PT, R26, R56.reuse, PT ;  /* 0x000000381a00720c */ /* 0x080fe40003f66270 */
[----:B------:R-:W-:Y:S02]  /*2970*/  SEL R58, RZ, 0x4, P6 ;  /* 0x00000004ff3a7807 */ /* 0x000fe40003000000 */
[----:B------:R-:W-:Y:S01]  /*2980*/  SEL R110, RZ, 0x4, P3 ;  /* 0x00000004ff6e7807 */ /* 0x000fe20001800000 */
[----:B------:R2:W-:Y:S01]  /*2990*/  LDGSTS.E [R36+0x2008], desc[UR18][R80.64], P4 ;  /* 0x0200800050247fae */ /* 0x0005e2000a1a1012 */
[-C--:B------:R-:W-:Y:S02]  /*29a0*/  ISETP.GE.AND P3, PT, R34, R56.reuse, PT ;  /* 0x000000382200720c */ /* 0x080fe40003f66270 */
[----:B------:R-:W-:Y:S02]  /*29b0*/  SEL R58, R58, RZ, P2 ;  /* 0x000000ff3a3a7207 */ /* 0x000fe40001000000 */
[----:B------:R-:W-:-:S02]  /*29c0*/  ISETP.GE.AND P4, PT, R3, R56, PT ;  /* 0x000000380300720c */ /* 0x000fc40003f86270 */
[----:B------:R-:W-:Y:S02]  /*29d0*/  ISETP.GE.AND P6, PT, R4, R56, PT ;  /* 0x000000380400720c */ /* 0x000fe40003fc6270 */
[----:B------:R-:W-:Y:S02]  /*29e0*/  SEL R56, RZ, 0x4, P3 ;  /* 0x00000004ff387807 */ /* 0x000fe40001800000 */
[----:B------:R-:W-:Y:S02]  /*29f0*/  ISETP.NE.U32.AND P3, PT, R58, RZ, PT ;  /* 0x000000ff3a00720c */ /* 0x000fe40003f65070 */
[----:B------:R-:W-:Y:S02]  /*2a00*/  SEL R110, R110, RZ, P2 ;  /* 0x000000ff6e6e7207 */ /* 0x000fe40001000000 */
[----:B------:R-:W-:Y:S02]  /*2a10*/  SEL R58, RZ, 0x4, P4 ;  /* 0x00000004ff3a7807 */ /* 0x000fe40002000000 */
[----:B------:R-:W-:-:S02]  /*2a20*/  ISETP.NE.U32.AND P4, PT, R110, RZ, PT ;  /* 0x000000ff6e00720c */ /* 0x000fc40003f85070 */
[----:B------:R-:W-:Y:S02]  /*2a30*/  SEL R110, RZ, 0x4, P6 ;  /* 0x00000004ff6e7807 */ /* 0x000fe40003000000 */
[----:B------:R-:W-:Y:S02]  /*2a40*/  SEL R56, R56, RZ, P2 ;  /* 0x000000ff38387207 */ /* 0x000fe40001000000 */
[----:B------:R-:W-:Y:S01]  /*2a50*/  SEL R58, R58, RZ, P2 ;  /* 0x000000ff3a3a7207 */ /* 0x000fe20001000000 */
[----:B------:R2:W-:Y:S01]  /*2a60*/  LDGSTS.E [R40+0x2000], desc[UR18][R82.64], P3 ;  /* 0x0200000052287fae */ /* 0x0005e200099a1012 */
[----:B------:R-:W-:Y:S02]  /*2a70*/  SEL R110, R110, RZ, P2 ;  /* 0x000000ff6e6e7207 */ /* 0x000fe40001000000 */
[----:B------:R-:W-:Y:S01]  /*2a80*/  ISETP.NE.U32.AND P6, PT, R56, RZ, PT ;  /* 0x000000ff3800720c */ /* 0x000fe20003fc5070 */
[----:B------:R-:W-:Y:S01]  /*2a90*/  VIADD R56, R6, 0xffffffc0 ;  /* 0xffffffc006387836 */ /* 0x000fe20000000000 */
[----:B------:R-:W-:Y:S01]  /*2aa0*/  ISETP.NE.U32.AND P2, PT, R58, RZ, PT ;  /* 0x000000ff3a00720c */ /* 0x000fe20003f45070 */
[----:B------:R2:W-:Y:S01]  /*2ab0*/  LDGSTS.E [R40+0x2008], desc[UR18][R84.64], P4 ;  /* 0x0200800054287fae */ /* 0x0005e2000a1a1012 */
[----:B------:R-:W-:-:S02]  /*2ac0*/  ISETP.NE.U32.AND P3, PT, R110, RZ, PT ;  /* 0x000000ff6e00720c */ /* 0x000fc40003f65070 */
[----:B------:R-:W-:-:S04]  /*2ad0*/  ISETP.GE.AND P4, PT, R39, R56, PT ;  /* 0x000000382700720c */ /* 0x000fc80003f86270 */
[----:B------:R-:W-:Y:S02]  /*2ae0*/  SEL R58, RZ, 0x4, P4 ;  /* 0x00000004ff3a7807 */ /* 0x000fe40002000000 */
[----:B------:R-:W-:Y:S01]  /*2af0*/  ISETP.GE.AND P4, PT, R25, R56, PT ;  /* 0x000000381900720c */ /* 0x000fe20003f86270 */
[----:B------:R2:W-:Y:S01]  /*2b00*/  LDGSTS.E [R44+0x2000], desc[UR18][R86.64], P6 ;  /* 0x02000000562c7fae */ /* 0x0005e2000b1a1012 */
[----:B------:R-:W-:Y:S02]  /*2b10*/  ISETP.GT.AND P6, PT, R12, 0x5f, PT ;  /* 0x0000005f0c00780c */ /* 0x000fe40003fc4270 */
[----:B------:R-:W-:Y:S01]  /*2b20*/  SEL R110, RZ, 0x4, P4 ;  /* 0x00000004ff6e7807 */ /* 0x000fe20002000000 */
[----:B------:R2:W-:Y:S01]  /*2b30*/  LDGSTS.E [R44+0x2008], desc[UR18][R96.64], P2 ;  /* 0x02008000602c7fae */ /* 0x0005e200091a1012 */
[----:B------:R-:W-:-:S03]  /*2b40*/  SEL R58, R58, RZ, P6 ;  /* 0x000000ff3a3a7207 */ /* 0x000fc60003000000 */
[----:B------:R-:W0:Y:S01]  /*2b50*/  LDGDEPBAR ;  /* 0x00000000000079af */ /* 0x000e220000000000 */
[----:B------:R-:W-:Y:S02]  /*2b60*/  ISETP.NE.U32.AND P4, PT, R58, RZ, PT ;  /* 0x000000ff3a00720c */ /* 0x000fe40003f85070 */
[----:B------:R-:W-:Y:S01]  /*2b70*/  SEL R58, R110, RZ, P6 ;  /* 0x000000ff6e3a7207 */ /* 0x000fe20003000000 */
[----:B------:R2:W-:Y:S01]  /*2b80*/  LDGSTS.E [R48+0x7000], desc[UR18][R88.64], P3 ;  /* 0x0700000058307fae */ /* 0x0005e200099a1012 */
[----:B------:R-:W-:Y:S02]  /*2b90*/  IMAD.SHL.U32 R110, R54, 0x4, RZ ;  /* 0x00000004366e7824 */ /* 0x000fe400078e00ff */
[----:B------:R-:W-:Y:S01]  /*2ba0*/  ISETP.NE.U32.AND P2, PT, R58, RZ, PT ;  /* 0x000000ff3a00720c */ /* 0x000fe20003f45070 */
[----:B------:R2:W-:Y:S01]  /*2bb0*/  LDGSTS.E [R48+0x7400], desc[UR18][R90.64], P3 ;  /* 0x074000005a307fae */ /* 0x0005e200099a1012 */
[----:B------:R-:W-:-:S03]  /*2bc0*/  SHF.L.U64.HI R58, R54, 0x2, R112 ;  /* 0x00000002363a7819 */ /* 0x000fc60000010270 */
[----:B------:R2:W-:Y:S04]  /*2bd0*/  LDGSTS.E [R48+0x7800], desc[UR18][R92.64], P3 ;  /* 0x078000005c307fae */ /* 0x0005e800099a1012 */
[----:B------:R2:W-:Y:S04]  /*2be0*/  LDGSTS.E [R48+0x7c00], desc[UR18][R94.64], P3 ;  /* 0x07c000005e307fae */ /* 0x0005e800099a1012 */
[----:B------:R2:W-:Y:S04]  /*2bf0*/  LDGSTS.E [R52+0x7200], desc[UR18][R98.64], P3 ;  /* 0x0720000062347fae */ /* 0x0005e800099a1012 */
[----:B------:R2:W-:Y:S04]  /*2c00*/  LDGSTS.E [R52+0x7600], desc[UR18][R108.64], P3 ;  /* 0x076000006c347fae */ /* 0x0005e800099a1012 */
[----:B------:R2:W-:Y:S04]  /*2c10*/  LDGSTS.E [R52+0x7a00], desc[UR18][R100.64], P3 ;  /* 0x07a0000064347fae */ /* 0x0005e800099a1012 */
[----:B------:R2:W-:Y:S01]  /*2c20*/  LDGSTS.E [R52+0x7e00], desc[UR18][R102.64], P3 ;  /* 0x07e0000066347fae */ /* 0x0005e200099a1012 */
[----:B-1----:R-:W-:-:S03]  /*2c30*/  IADD3 R104, P3, PT, R104, R110, RZ ;  /* 0x0000006e68687210 */ /* 0x002fc60007f7e0ff */
[----:B------:R-:W0:Y:S02]  /*2c40*/  LDGDEPBAR ;  /* 0x00000000000079af */ /* 0x000e240000000000 */
[----:B------:R-:W-:Y:S01]  /*2c50*/  IMAD.X R105, R105, 0x1, R58, P3 ;  /* 0x0000000169697824 */ /* 0x000fe200018e063a */
[----:B---3--:R-:W-:-:S05]  /*2c60*/  IADD3 R106, P3, PT, R106, R110, RZ ;  /* 0x0000006e6a6a7210 */ /* 0x008fca0007f7e0ff */
[----:B------:R-:W-:Y:S01]  /*2c70*/  IMAD.X R107, R107, 0x1, R58, P3 ;  /* 0x000000016b6b7824 */ /* 0x000fe200018e063a */
[----:B------:R-:W-:Y:S01]  /*2c80*/  ISETP.LT.OR P3, PT, R12, 0x20, P5 ;  /* 0x000000200c00780c */ /* 0x000fe20002f61670 */
[----:B------:R-:W-:-:S04]  /*2c90*/  DEPBAR.LE SB0, 0x2 ;  /* 0x000080800000791a */ /* 0x000fc80000000000 */
[----:B------:R-:W-:Y:S06]  /*2ca0*/  BAR.SYNC.DEFER_BLOCKING 0x0 ;  /* 0x0000000000007b1d */ /* 0x000fec0000010000 */
[----:B------:R-:W-:Y:S01]  /*2cb0*/  @!PT LDS RZ, [RZ] ;  /* 0x00000000fffff984 */ /* 0x000fe20000000800 */
[----:B------:R-:W-:Y:S01]  /*2cc0*/  @!PT LDS RZ, [RZ] ;  /* 0x00000000fffff984 */ /* 0x000fe20000000800 */
[----:B------:R-:W-:Y:S01]  /*2cd0*/  @!PT LDS RZ, [RZ] ;  /* 0x00000000fffff984 */ /* 0x000fe20000000800 */
[----:B------:R-:W-:Y:S01]  /*2ce0*/  @!PT LDS RZ, [RZ] ;  /* 0x00000000fffff984 */ /* 0x000fe20000000800 */
[----:B------:R-:W-:-:S00]  /*2cf0*/  MEMBAR.ALL.CTA ;  /* 0x0000000000007992 */ /* 0x000fc00000008000 */
[----:B------:R-:W-:Y:S06]  /*2d00*/  MEMBAR.ALL.GPU ;  /* 0x0000000000007992 */ /* 0x000fec000000a000 */
[----:B------:R-:W-:-:S00]  /*2d10*/  ERRBAR ;  /* 0x00000000000079ab */ /* 0x000fc00000000000 */
[----:B------:R-:W-:Y:S08]  /*2d20*/  CGAERRBAR ;  /* 0x00000000000075ab */ /* 0x000ff00000000000 */
[----:B------:R-:W-:Y:S06]  /*2d30*/  UCGABAR_ARV ;  /* 0x00000000000079c7 */ /* 0x000fec0008000000 */
[----:B------:R-:W-:Y:S01]  /*2d40*/  UCGABAR_WAIT ;  /* 0x0000000000007dc7 */ /* 0x000fe20008000000 */
[----:B------:R-:W-:Y:S01]  /*2d50*/  CCTL.IVALL ;  /* 0x00000000ff00798f */ /* 0x000fe20002000000 */
[----:B--2---:R-:W-:Y:S05]  /*2d60*/  @P3 BRA `(.L_x_12) ;  /* 0x00000000007c3947 */ /* 0x004fea0003800000 */
[----:B------:R-:W-:Y:S02]  /*2d70*/  UIADD3 UR4, UPT, UPT, UR8, 0x6000, URZ ;  /* 0x0000600008047890 */ /* 0x000fe4000fffe0ff */
[----:B------:R-:W-:Y:S02]  /*2d80*/  USHF.R.U32.HI UR6, URZ, 0x4, UR8 ;  /* 0x00000004ff067899 */ /* 0x000fe40008011608 */
[----:B------:R-:W-:Y:S02]  /*2d90*/  USHF.R.U32.HI UR4, URZ, 0x4, UR4 ;  /* 0x00000004ff047899 */ /* 0x000fe40008011604 */
[----:B------:R-:W-:Y:S02]  /*2da0*/  USGXT.U32 UR6, UR6, 0xe ;  /* 0x0000000e0606789a */ /* 0x000fe40008000000 */
[----:B------:R-:W-:Y:S02]  /*2db0*/  USGXT.U32 UR12, UR4, 0xe ;  /* 0x0000000e040c789a */ /* 0x000fe40008000000 */
[----:B------:R-:W-:-:S02]  /*2dc0*/  UIADD3 UR26, UP0, UPT, UR6, 0x2, URZ ;  /* 0x00000002061a7890 */ /* 0x000fc4000ff1e0ff */
[----:B------:R-:W-:Y:S01]  /*2dd0*/  UIADD3 UR24, UP1, UPT, UR12, 0x2, URZ ;  /* 0x000000020c187890 */ /* 0x000fe2000ff3e0ff */
[----:B------:R-:W-:Y:S01]  /*2de0*/  UMOV UR4, URZ ;  /* 0x000000ff00047c82 */ /* 0x000fe20008000000 */
[----:B------:R-:W-:Y:S01]  /*2df0*/  UMOV UR28, 0x0 ;  /* 0x00000000001c7882 */ /* 0x000fe20000000000 */
[----:B------:R-:W-:Y:S02]  /*2e00*/  UIADD3.X UR27, UPT, UPT, UR4, 0x40004040, URZ, UP0, !UPT ;  /* 0x40004040041b7890 */ /* 0x000fe400087fe4ff */
[----:B------:R-:W-:Y:S02]  /*2e10*/  UIADD3.X UR25, UPT, UPT, UR4, 0x40004040, URZ, UP1, !UPT ;  /* 0x4000404004197890 */ /* 0x000fe40008ffe4ff */
[----:B------:R-:W-:Y:S02]  /*2e20*/  UIADD3.64 UR4, UPT, UPT, UR26, 0x2, URZ ;  /* 0x000000021a047897 */ /* 0x000fe4000fffe0ff */
[----:B------:R-:W-:Y:S02]  /*2e30*/  UIADD3.64 UR14, UPT, UPT, UR24, 0x2, URZ ;  /* 0x00000002180e7897 */ /* 0x000fe4000fffe0ff */
[----:B------:R-:W-:-:S02]  /*2e40*/  UIADD3.64 UR16, UPT, UPT, UR26, 0x4, URZ ;  /* 0x000000041a107897 */ /* 0x000fc4000fffe0ff */
[----:B------:R-:W-:Y:S01]  /*2e50*/  UIADD3.64 UR22, UPT, UPT, UR24, 0x4, URZ ;  /* 0x0000000418167897 */ /* 0x000fe2000fffe0ff */
[----:B------:R-:W-:Y:S01]  /*2e60*/  UMOV UR29, 0x8100910 ;  /* 0x08100910001d7882 */ /* 0x000fe20000000000 */
[----:B------:R-:W-:Y:S01]  /*2e70*/  UMOV UR7, 0x40004040 ;  /* 0x4000404000077882 */ /* 0x000fe20000000000 */
[----:B------:R-:W-:Y:S01]  /*2e80*/  UMOV UR13, 0x40004040 ;  /* 0x40004040000d7882 */ /* 0x000fe20000000000 */
[----:B------:R-:W-:Y:S01]  /*2e90*/  UMOV UR30, 0x0 ;  /* 0x00000000001e7882 */ /* 0x000fe20000000000 */
[----:B------:R-:W-:Y:S01]  /*2ea0*/  UMOV UR31, 0x8100910 ;  /* 0x08100910001f7882 */ /* 0x000fe20000000000 */
[----:B------:R-:W-:Y:S01]  /*2eb0*/  UMOV UR32, 0x0 ;  /* 0x0000000000207882 */ /* 0x000fe20000000000 */
[----:B------:R-:W-:Y:S01]  /*2ec0*/  UMOV UR33, 0x8100910 ;  /* 0x0810091000217882 */ /* 0x000fe20000000000 */
[----:B------:R1:W-:Y:S01]  /*2ed0*/  UTCHMMA.2CTA gdesc[UR6], gdesc[UR12], tmem[UR20], tmem[UR28], idesc[UR29], !UPT ;  /* 0x00ff1c0c060075ea */ /* 0x0003e2000fa00014 */
[----:B------:R-:W-:Y:S01]  /*2ee0*/  UMOV UR34, 0x0 ;  /* 0x0000000000227882 */ /* 0x000fe20000000000 */
[----:B------:R-:W-:Y:S01]  /*2ef0*/  UMOV UR35, 0x8100910 ;  /* 0x0810091000237882 */ /* 0x000fe20000000000 */
[----:B------:R1:W-:Y:S01]  /*2f00*/  UTCHMMA.2CTA gdesc[UR26], gdesc[UR24], tmem[UR20], tmem[UR30], idesc[UR31], UPT ;  /* 0x00ff1e181a0075ea */ /* 0x0003e2000ba00014 */
[----:B------:R-:W-:Y:S01]  /*2f10*/  UMOV UR11, 0x3 ;  /* 0x00000003000b7882 */ /* 0x000fe20000000000 */
[----:B------:R1:W-:Y:S01]  /*2f20*/  UTCHMMA.2CTA gdesc[UR4], gdesc[UR14], tmem[UR20], tmem[UR32], idesc[UR33], UPT ;  /* 0x00ff200e040075ea */ /* 0x0003e2000ba00014 */
[----:B------:R1:W-:Y:S01]  /*2f30*/  UTCHMMA.2CTA gdesc[UR16], gdesc[UR22], tmem[UR20], tmem[UR34], idesc[UR35], UPT ;  /* 0x00ff2216100075ea */ /* 0x0003e2000ba00014 */
[----:B------:R1:W-:Y:S01]  /*2f40*/  UTCBAR.2CTA.MULTICAST [UR10], URZ, UR11 ;  /* 0x000000ff0a0073e9 */ /* 0x0003e2000820080b */
[----:B------:R-:W-:Y:S01]  /*2f50*/  NOP ;  /* 0x0000000000007918 */ /* 0x000fe20000000000 */
.L_x_12:
[----:B------:R-:W-:Y:S06]  /*2f60*/  BAR.SYNC.DEFER_BLOCKING 0x0 ;  /* 0x0000000000007b1d */ /* 0x000fec0000010000 */
[----:B-1----:R-:W-:Y:S01]  /*2f70*/  UMOV UR4, URZ ;  /* 0x000000ff00047c82 */ /* 0x002fe20008000000 */
[----:B------:R-:W-:Y:S01]  /*2f80*/  @!PT LDS RZ, [RZ] ;  /* 0x00000000fffff984 */ /* 0x000fe20000000800 */
[----:B------:R-:W-:Y:S01]  /*2f90*/  @!PT LDS RZ, [RZ] ;  /* 0x00000000fffff984 */ /* 0x000fe20000000800 */
[----:B------:R-:W-:Y:S01]  /*2fa0*/  @!PT LDS RZ, [RZ] ;  /* 0x00000000fffff984 */ /* 0x000fe20000000800 */
[----:B------:R1:W-:Y:S01]  /*2fb0*/  LDGSTS.E [R113+0x4000], desc[UR18][R104.64], P4 ;  /* 0x0400000068717fae */ /* 0x0003e2000a1a1012 */
[----:B------:R-:W-:-:S03]  /*2fc0*/  IADD3 R66, P4, PT, R66, R110, RZ ;  /* 0x0000006e42427210 */ /* 0x000fc60007f9e0ff */
[----:B------:R-:W-:Y:S01]  /*2fd0*/  LDGSTS.E [R113+0x4008], desc[UR18][R106.64], P2 ;  /* 0x040080006a717fae */ /* 0x000fe200091a1012 */
[-C--:B------:R-:W-:Y:S01]  /*2fe0*/  ISETP.GE.AND P2, PT, R27, R56.reuse, PT ;  /* 0x000000381b00720c */ /* 0x080fe20003f46270 */
[----:B------:R-:W-:Y:S01]  /*2ff0*/  IMAD.X R67, R67, 0x1, R58, P4 ;  /* 0x0000000143437824 */ /* 0x000fe200020e063a */
[----:B------:R-:W-:Y:S02]  /*3000*/  ISETP.GE.AND P4, PT, R59, R56, PT ;  /* 0x000000383b00720c */ /* 0x000fe40003f86270 */
[----:B------:R-:W-:Y:S02]  /*3010*/  SEL R114, RZ, 0x4, P2 ;  /* 0x00000004ff727807 */ /* 0x000fe40001000000 */
[----:B------:R-:W-:Y:S02]  /*3020*/  IADD3 R62, P2, PT, R62, R110, RZ ;  /* 0x0000006e3e3e7210 */ /* 0x000fe40007f5e0ff */
[----:B------:R-:W-:-:S03]  /*3030*/  SEL R114, R114, RZ, P6 ;  /* 0x000000ff72727207 */ /* 0x000fc60003000000 */
[----:B------:R-:W-:Y:S01]  /*3040*/  IMAD.X R63, R63, 0x1, R58, P2 ;  /* 0x000000013f3f7824 */ /* 0x000fe200010e063a */
[----:B------:R-:W-:Y:S02]  /*3050*/  ISETP.NE.U32.AND P3, PT, R114, RZ, PT ;  /* 0x000000ff7200720c */ /* 0x000fe40003f65070 */
[----:B------:R-:W-:-:S04]  /*3060*/  ISETP.GE.AND P2, PT, R47, R56, PT ;  /* 0x000000382f00720c */ /* 0x000fc80003f46270 */
[----:B-1----:R-:W-:-:S04]  /*3070*/  SEL R104, RZ, 0x4, P2 ;  /* 0x00000004ff687807 */ /* 0x002fc80001000000 */
[----:B------:R-:W-:-:S03]  /*3080*/  SEL R104, R104, RZ, P6 ;  /* 0x000000ff68687207 */ /* 0x000fc60003000000 */
[----:B------:R1:W-:Y:S01]  /*3090*/  LDGSTS.E [R115+0x4000], desc[UR18][R62.64], P3 ;  /* 0x040000003e737fae */ /* 0x0003e200099a1012 */
[----:B------:R-:W-:Y:S02]  /*30a0*/  IADD3 R64, P3, PT, R64, R110, RZ ;  /* 0x0000006e40407210 */ /* 0x000fe40007f7e0ff */
[----:B------:R-:W-:-:S03]  /*30b0*/  ISETP.NE.U32.AND P2, PT, R104, RZ, PT ;  /* 0x000000ff6800720c */ /* 0x000fc60003f45070 */
[----:B------:R-:W-:Y:S01]  /*30c0*/  IMAD.X R65, R65, 0x1, R58, P3 ;  /* 0x0000000141417824 */ /* 0x000fe200018e063a */
[----:B------:R-:W-:-:S04]  /*30d0*/  ISETP.GE.AND P3, PT, R55, R56, PT ;  /* 0x000000383700720c */ /* 0x000fc80003f66270 */
[----:B------:R-:W-:Y:S02]  /*30e0*/  SEL R104, RZ, 0x4, P3 ;  /* 0x00000004ff687807 */ /* 0x000fe40001800000 */
[----:B------:R-:W-:Y:S02]  /*30f0*/  IADD3 R68, P3, PT, R68, R110, RZ ;  /* 0x0000006e44447210 */ /* 0x000fe40007f7e0ff */
[----:B------:R-:W-:Y:S01]  /*3100*/  SEL R104, R104, RZ, P6 ;  /* 0x000000ff68687207 */ /* 0x000fe20003000000 */
[----:B------:R2:W-:Y:S02]  /*3110*/  LDGSTS.E [R115+0x4008], desc[UR18][R64.64], P2 ;  /* 0x0400800040737fae */ /* 0x0005e400091a1012 */
[----:B------:R-:W-:Y:S01]  /*3120*/  IMAD.X R69, R69, 0x1, R58, P3 ;  /* 0x0000000145457824 */ /* 0x000fe200018e063a */
[----:B------:R-:W-:Y:S02]  /*3130*/  ISETP.NE.U32.AND P3, PT, R104, RZ, PT ;  /* 0x000000ff6800720c */ /* 0x000fe40003f65070 */
[----:B------:R-:W-:-:S02]  /*3140*/  SEL R104, RZ, 0x4, P4 ;  /* 0x00000004ff687807 */ /* 0x000fc40002000000 */
[----:B-1----:R-:W-:Y:S02]  /*3150*/  IADD3 R62, P4, PT, R70, R110, RZ ;  /* 0x0000006e463e7210 */ /* 0x002fe40007f9e0ff */
[----:B------:R-:W-:-:S03]  /*3160*/  SEL R104, R104, RZ, P6 ;  /* 0x000000ff68687207 */ /* 0x000fc60003000000 */
[----:B------:R-:W-:Y:S01]  /*3170*/  IMAD.X R63, R71, 0x1, R58, P4 ;  /* 0x00000001473f7824 */ /* 0x000fe200020e063a */
[----:B------:R-:W-:Y:S02]  /*3180*/  ISETP.NE.U32.AND P2, PT, R104, RZ, PT ;  /* 0x000000ff6800720c */ /* 0x000fe40003f45070 */
[----:B------:R-:W-:Y:S01]  /*3190*/  IADD3 R70, P4, PT, R72, R110, RZ ;  /* 0x0000006e48467210 */ /* 0x000fe20007f9e0ff */
[----:B------:R1:W-:Y:S01]  /*31a0*/  LDGSTS.E [R123+0x4000], desc[UR18][R66.64], P3 ;  /* 0x04000000427b7fae */ /* 0x0003e200099a1012 */
[----:B------:R-:W-:-:S03]  /*31b0*/  ISETP.GE.AND P3, PT, R111, R56, PT ;  /* 0x000000386f00720c */ /* 0x000fc60003f66270 */
[----:B------:R-:W-:Y:S01]  /*31c0*/  IMAD.X R71, R73, 0x1, R58, P4 ;  /* 0x0000000149477824 */ /* 0x000fe200020e063a */
[----:B------:R-:W-:Y:S02]  /*31d0*/  SEL R104, RZ, 0x4, P3 ;  /* 0x00000004ff687807 */ /* 0x000fe40001800000 */
[-C--:B------:R-:W-:Y:S02]  /*31e0*/  ISETP.GE.AND P3, PT, R37, R56.reuse, PT ;  /* 0x000000382500720c */ /* 0x080fe40003f66270 */
[----:B------:R-:W-:Y:S01]  /*31f0*/  SEL R104, R104, RZ, P6 ;  /* 0x000000ff68687207 */ /* 0x000fe20003000000 */
[----:B------:R-:W-:Y:S01]  /*3200*/  LDGSTS.E [R123+0x4008], desc[UR18][R68.64], P2 ;  /* 0x04008000447b7fae */ /* 0x000fe200091a1012 */
[----:B--2---:R-:W-:Y:S02]  /*3210*/  SEL R64, RZ, 0x4, P3 ;  /* 0x00000004ff407807 */ /* 0x004fe40001800000 */
[----:B------:R-:W-:Y:S02]  /*3220*/  ISETP.GE.AND P3, PT, R117, R56, PT ;  /* 0x000000387500720c */ /* 0x000fe40003f66270 */
[----:B------:R-:W-:-:S02]  /*3230*/  SEL R64, R64, RZ, P6 ;  /* 0x000000ff40407207 */ /* 0x000fc40003000000 */
[----:B------:R-:W-:Y:S02]  /*3240*/  ISETP.NE.U32.AND P2, PT, R104, RZ, PT ;  /* 0x000000ff6800720c */ /* 0x000fe40003f45070 */
[----:B------:R-:W-:Y:S02]  /*3250*/  SEL R65, RZ, 0x4, P3 ;  /* 0x00000004ff417807 */ /* 0x000fe40001800000 */
[----:B------:R-:W-:Y:S02]  /*3260*/  ISETP.NE.U32.AND P3, PT, R64, RZ, PT ;  /* 0x000000ff4000720c */ /* 0x000fe40003f65070 */
[----:B------:R-:W-:Y:S02]  /*3270*/  SEL R65, R65, RZ, P6 ;  /* 0x000000ff41417207 */ /* 0x000fe40003000000 */
[----:B------:R-:W-:-:S05]  /*3280*/  IADD3 R72, P4, PT, R74, R110, RZ ;  /* 0x0000006e4a487210 */ /* 0x000fca0007f9e0ff */
[----:B------:R2:W-:Y:S01]  /*3290*/  LDGSTS.E [R125+0x4000], desc[UR18][R62.64], P2 ;  /* 0x040000003e7d7fae */ /* 0x0005e200091a1012 */
[----:B------:R-:W-:Y:S01]  /*32a0*/  ISETP.NE.U32.AND P2, PT, R65, RZ, PT ;  /* 0x000000ff4100720c */ /* 0x000fe20003f45070 */
[----:B------:R-:W-:Y:S01]  /*32b0*/  IMAD.X R73, R75, 0x1, R58, P4 ;  /* 0x000000014b497824 */ /* 0x000fe200020e063a */
[----:B-1----:R-:W-:Y:S01]  /*32c0*/  IADD3 R66, P4, PT, R76, R110, RZ ;  /* 0x0000006e4c427210 */ /* 0x002fe20007f9e0ff */
[----:B------:R1:W-:Y:S01]  /*32d0*/  LDGSTS.E [R125+0x4008], desc[UR18][R70.64], P3 ;  /* 0x04008000467d7fae */ /* 0x0003e200099a1012 */
[----:B------:R-:W-:-:S03]  /*32e0*/  ISETP.GE.AND P3, PT, R119, R56, PT ;  /* 0x000000387700720c */ /* 0x000fc60003f66270 */
[----:B------:R-:W-:Y:S01]  /*32f0*/  IMAD.X R67, R77, 0x1, R58, P4 ;  /* 0x000000014d437824 */ /* 0x000fe200020e063a */
[----:B------:R-:W-:Y:S02]  /*3300*/  SEL R64, RZ, 0x4, P3 ;  /* 0x00000004ff407807 */ /* 0x000fe40001800000 */
[-C--:B------:R-:W-:Y:S02]  /*3310*/  ISETP.GE.AND P3, PT, R121, R56.reuse, PT ;  /* 0x000000387900720c */ /* 0x080fe40003f66270 */
[----:B------:R-:W-:Y:S01]  /*3320*/  SEL R64, R64, RZ, P6 ;  /* 0x000000ff40407207 */ /* 0x000fe20003000000 */
[----:B------:R3:W-:Y:S01]  /*3330*/  LDGSTS.E [R30+0x4000], desc[UR18][R72.64], P2 ;  /* 0x04000000481e7fae */ /* 0x0007e200091a1012 */
[----:B--2---:R-:W-:Y:S02]  /*3340*/  SEL R62, RZ, 0x4, P3 ;  /* 0x00000004ff3e7807 */ /* 0x004fe40001800000 */
[----:B------:R-:W-:Y:S02]  /*3350*/  ISETP.GE.AND P3, PT, R22, R56, PT ;  /* 0x000000381600720c */ /* 0x000fe40003f66270 */
[----:B------:R-:W-:-:S02]  /*3360*/  SEL R62, R62, RZ, P6 ;  /* 0x000000ff3e3e7207 */ /* 0x000fc40003000000 */
[----:B------:R-:W-:Y:S02]  /*3370*/  ISETP.NE.U32.AND P2, PT, R64, RZ, PT ;  /* 0x000000ff4000720c */ /* 0x000fe40003f45070 */
[-C--:B------:R-:W-:Y:S02]  /*3380*/  IADD3 R74, P4, PT, R78, R110.reuse, RZ ;  /* 0x0000006e4e4a7210 */ /* 0x080fe40007f9e0ff */
[----:B------:R-:W-:Y:S02]  /*3390*/  SEL R63, RZ, 0x4, P3 ;  /* 0x00000004ff3f7807 */ /* 0x000fe40001800000 */
[----:B------:R-:W-:Y:S01]  /*33a0*/  ISETP.NE.U32.AND P3, PT, R62, RZ, PT ;  /* 0x000000ff3e00720c */ /* 0x000fe20003f65070 */
[----:B------:R-:W-:Y:S01]  /*33b0*/  IMAD.X R75, R79, 0x1, R58, P4 ;  /* 0x000000014f4b7824 */ /* 0x000fe200020e063a */
[----:B------:R-:W-:Y:S02]  /*33c0*/  IADD3 R68, P4, PT, R80, R110, RZ ;  /* 0x0000006e50447210 */ /* 0x000fe40007f9e0ff */
[----:B------:R-:W-:-:S02]  /*33d0*/  SEL R63, R63, RZ, P6 ;  /* 0x000000ff3f3f7207 */ /* 0x000fc40003000000 */
[----:B------:R-:W-:Y:S01]  /*33e0*/  SHF.R.S32.HI R62, RZ, 0x1f, R61 ;  /* 0x0000001fff3e7819 */ /* 0x000fe2000001143d */
[----:B------:R-:W-:Y:S01]  /*33f0*/  IMAD.X R69, R81, 0x1, R58, P4 ;  /* 0x0000000151457824 */ /* 0x000fe200020e063a */
[----:B------:R-:W-:Y:S01]  /*3400*/  IADD3 R76, P4, PT, R82, R110, RZ ;  /* 0x0000006e524c7210 */ /* 0x000fe20007f9e0ff */
[----:B------:R2:W-:Y:S01]  /*3410*/  LDGSTS.E [R30+0x4008], desc[UR18][R66.64], P2 ;  /* 0x04008000421e7fae */ /* 0x0005e200091a1012 */
[----:B------:R-:W-:Y:S01]  /*3420*/  ISETP.NE.U32.AND P2, PT, R63, RZ, PT ;  /* 0x000000ff3f00720c */ /* 0x000fe20003f45070 */
[C---:B------:R-:W-:Y:S01]  /*3430*/  IMAD.SHL.U32 R63, R61.reuse, 0x4, RZ ;  /* 0x000000043d3f7824 */ /* 0x040fe200078e00ff */
[----:B------:R-:W-:Y:S01]  /*3440*/  SHF.L.U64.HI R65, R61, 0x2, R62 ;  /* 0x000000023d417819 */ /* 0x000fe2000001023e */
[----:B------:R4:W-:Y:S01]  /*3450*/  LDGSTS.E [R36+0x4000], desc[UR18][R74.64], P3 ;  /* 0x040000004a247fae */ /* 0x0009e200099a1012 */
[----:B------:R-:W-:Y:S01]  /*3460*/  ISETP.GE.AND P3, PT, R24, R56, PT ;  /* 0x000000381800720c */ /* 0x000fe20003f66270 */
[----:B------:R-:W-:Y:S01]  /*3470*/  IMAD.X R77, R83, 0x1, R58, P4 ;  /* 0x00000001534d7824 */ /* 0x000fe200020e063a */
[----:B-1----:R-:W-:-:S02]  /*3480*/  IADD3 R70, P4, PT, R84, R110, RZ ;  /* 0x0000006e54467210 */ /* 0x002fc40007f9e0ff */
[----:B------:R-:W-:Y:S02]  /*3490*/  SEL R64, RZ, 0x4, P3 ;  /* 0x00000004ff407807 */ /* 0x000fe40001800000 */
[-C--:B---3--:R-:W-:Y:S01]  /*34a0*/  IADD3 R72, P3, PT, R96, R110.reuse, RZ ;  /* 0x0000006e60487210 */ /* 0x088fe20007f7e0ff */
[--C-:B------:R-:W-:Y:S01]  /*34b0*/  IMAD.X R71, R85, 0x1, R58.reuse, P4 ;  /* 0x0000000155477824 */ /* 0x100fe200020e063a */
[----:B------:R-:W-:Y:S01]  /*34c0*/  IADD3 R78, P4, PT, R86, R110, RZ ;  /* 0x0000006e564e7210 */ /* 0x000fe20007f9e0ff */
[----:B------:R1:W-:Y:S01]  /*34d0*/  LDGSTS.E [R36+0x4008], desc[UR18][R68.64], P2 ;  /* 0x0400800044247fae */ /* 0x0003e200091a1012 */
[----:B------:R-:W-:Y:S01]  /*34e0*/  ISETP.GE.AND P2, PT, R26, R56, PT ;  /* 0x000000381a00720c */ /* 0x000fe20003f46270 */
[--C-:B------:R-:W-:Y:S01]  /*34f0*/  IMAD.X R73, R97, 0x1, R58.reuse, P3 ;  /* 0x0000000161497824 */ /* 0x100fe200018e063a */
[-C--:B--2---:R-:W-:Y:S01]  /*3500*/  IADD3 R66, P3, PT, R90, R63.reuse, RZ ;  /* 0x0000003f5a427210 */ /* 0x084fe20007f7e0ff */
[----:B------:R-:W-:Y:S01]  /*3510*/  IMAD.X R79, R87, 0x1, R58, P4 ;  /* 0x00000001574f7824 */ /* 0x000fe200020e063a */
[----:B------:R-:W-:-:S02]  /*3520*/  IADD3 R80, P4, PT, R88, R63, RZ ;  /* 0x0000003f58507210 */ /* 0x000fc40007f9e0ff */
[----:B------:R-:W-:Y:S01]  /*3530*/  SEL R30, RZ, 0x4, P2 ;  /* 0x00000004ff1e7807 */ /* 0x000fe20001000000 */
[--C-:B------:R-:W-:Y:S01]  /*3540*/  IMAD.X R67, R91, 0x1, R65.reuse, P3 ;  /* 0x000000015b437824 */ /* 0x100fe200018e0641 */
[----:B------:R-:W-:Y:S01]  /*3550*/  SEL R64, R64, RZ, P6 ;  /* 0x000000ff40407207 */ /* 0x000fe20003000000 */
[--C-:B------:R-:W-:Y:S01]  /*3560*/  IMAD.X R81, R89, 0x1, R65.reuse, P4 ;  /* 0x0000000159517824 */ /* 0x100fe200020e0641 */
[----:B----4-:R-:W-:Y:S02]  /*3570*/  IADD3 R74, P3, PT, R92, R63, RZ ;  /* 0x0000003f5c4a7210 */ /* 0x010fe40007f7e0ff */
[----:B------:R-:W-:Y:S02]  /*3580*/  ISETP.GE.AND P2, PT, R34, R56, PT ;  /* 0x000000382200720c */ /* 0x000fe40003f46270 */
[----:B------:R-:W-:Y:S01]  /*3590*/  SEL R30, R30, RZ, P6 ;  /* 0x000000ff1e1e7207 */ /* 0x000fe20003000000 */
[----:B------:R-:W-:Y:S01]  /*35a0*/  IMAD.X R75, R93, 0x1, R65, P3 ;  /* 0x000000015d4b7824 */ /* 0x000fe200018e0641 */
[----:B------:R-:W-:-:S02]  /*35b0*/  ISETP.NE.U32.AND P4, PT, R64, RZ, PT ;  /* 0x000000ff4000720c */ /* 0x000fc40003f85070 */
[----:B------:R-:W-:Y:S02]  /*35c0*/  SEL R64, RZ, 0x4, P2 ;  /* 0x00000004ff407807 */ /* 0x000fe40001000000 */
[-C--:B------:R-:W-:Y:S02]  /*35d0*/  ISETP.GE.AND P2, PT, R3, R56.reuse, PT ;  /* 0x000000380300720c */ /* 0x080fe40003f46270 */
[----:B------:R-:W-:Y:S02]  /*35e0*/  ISETP.NE.U32.AND P3, PT, R30, RZ, PT ;  /* 0x000000ff1e00720c */ /* 0x000fe40003f65070 */
[----:B------:R-:W-:Y:S02]  /*35f0*/  SEL R30, RZ, 0x4, P2 ;  /* 0x00000004ff1e7807 */ /* 0x000fe40001000000 */
[----:B------:R-:W-:Y:S02]  /*3600*/  ISETP.GE.AND P2, PT, R4, R56, PT ;  /* 0x000000380400720c */ /* 0x000fe40003f46270 */
[----:B------:R-:W-:Y:S01]  /*3610*/  SEL R64, R64, RZ, P6 ;  /* 0x000000ff40407207 */ /* 0x000fe20003000000 */
[----:B------:R2:W-:Y:S01]  /*3620*/  LDGSTS.E [R40+0x4000], desc[UR18][R76.64], P4 ;  /* 0x040000004c287fae */ /* 0x0005e2000a1a1012 */
[----:B-1----:R-:W-:-:S02]  /*3630*/  SEL R36, RZ, 0x4, P2 ;  /* 0x00000004ff247807 */ /* 0x002fc40001000000 */
[----:B------:R-:W-:Y:S02]  /*3640*/  SEL R30, R30, RZ, P6 ;  /* 0x000000ff1e1e7207 */ /* 0x000fe40003000000 */
[-C--:B------:R-:W-:Y:S01]  /*3650*/  IADD3 R82, P4, PT, R94, R63.reuse, RZ ;  /* 0x0000003f5e527210 */ /* 0x080fe20007f9e0ff */
[----:B------:R1:W-:Y:S01]  /*3660*/  LDGSTS.E [R40+0x4008], desc[UR18][R70.64], P3 ;  /* 0x0400800046287fae */ /* 0x0003e200099a1012 */
[----:B------:R-:W-:Y:S02]  /*3670*/  SEL R36, R36, RZ, P6 ;  /* 0x000000ff24247207 */ /* 0x000fe40003000000 */
[----:B------:R-:W-:Y:S01]  /*3680*/  ISETP.NE.U32.AND P2, PT, R64, RZ, PT ;  /* 0x000000ff4000720c */ /* 0x000fe20003f45070 */
[----:B------:R-:W-:Y:S01]  /*3690*/  IMAD.X R83, R95, 0x1, R65, P4 ;  /* 0x000000015f537824 */ /* 0x000fe200020e0641 */
[----:B------:R-:W-:Y:S02]  /*36a0*/  ISETP.NE.U32.AND P3, PT, R30, RZ, PT ;  /* 0x000000ff1e00720c */ /* 0x000fe40003f65070 */
[----:B--2---:R-:W-:-:S02]  /*36b0*/  IADD3 R76, P6, PT, R108, R63, RZ ;  /* 0x0000003f6c4c7210 */ /* 0x004fc40007fde0ff */
[----:B------:R-:W-:-:S03]  /*36c0*/  IADD3 R68, P4, PT, R98, R63, RZ ;  /* 0x0000003f62447210 */ /* 0x000fc60007f9e0ff */
[--C-:B------:R-:W-:Y:S01]  /*36d0*/  IMAD.X R77, R109, 0x1, R65.reuse, P6 ;  /* 0x000000016d4d7824 */ /* 0x100fe200030e0641 */
[----:B------:R-:W-:Y:S01]  /*36e0*/  ISETP.NE.U32.AND P6, PT, R36, RZ, PT ;  /* 0x000000ff2400720c */ /* 0x000fe20003fc5070 */
[----:B------:R-:W-:Y:S01]  /*36f0*/  IMAD.X R69, R99, 0x1, R65, P4 ;  /* 0x0000000163457824 */ /* 0x000fe200020e0641 */
[----:B------:R-:W-:Y:S01]  /*3700*/  IADD3 R84, P4, PT, R100, R63, RZ ;  /* 0x0000003f64547210 */ /* 0x000fe20007f9e0ff */
[----:B------:R1:W-:Y:S01]  /*3710*/  LDGSTS.E [R44+0x4000], desc[UR18][R78.64], P2 ;  /* 0x040000004e2c7fae */ /* 0x0003e200091a1012 */
[----:B------:R-:W-:-:S03]  /*3720*/  ISETP.GE.AND P2, PT, R12, 0x20, PT ;  /* 0x000000200c00780c */ /* 0x000fc60003f46270 */
[----:B------:R1:W-:Y:S01]  /*3730*/  LDGSTS.E [R44+0x4008], desc[UR18][R72.64], P3 ;  /* 0x04008000482c7fae */ /* 0x0003e200099a1012 */
[--C-:B------:R-:W-:Y:S01]  /*3740*/  IMAD.X R85, R101, 0x1, R65.reuse, P4 ;  /* 0x0000000165557824 */ /* 0x100fe200020e0641 */
[----:B------:R-:W-:Y:S02]  /*3750*/  ISETP.GE.AND P3, PT, R12, 0x40, PT ;  /* 0x000000400c00780c */ /* 0x000fe40003f66270 */
[----:B------:R-:W-:Y:S01]  /*3760*/  IADD3 R86, P4, PT, R102, R63, RZ ;  /* 0x0000003f66567210 */ /* 0x000fe20007f9e0ff */
[----:B------:R-:W0:Y:S04]  /*3770*/  LDGDEPBAR ;  /* 0x00000000000079af */ /* 0x000e280000000000 */
[----:B------:R1:W-:Y:S01]  /*3780*/  LDGSTS.E [R48+0x8000], desc[UR18][R80.64], P6 ;  /* 0x0800000050307fae */ /* 0x0003e2000b1a1012 */
[----:B------:R-:W-:-:S03]  /*3790*/  IMAD.X R87, R103, 0x1, R65, P4 ;  /* 0x0000000167577824 */ /* 0x000fc600020e0641 */
[----:B------:R1:W-:Y:S04]  /*37a0*/  LDGSTS.E [R48+0x8400], desc[UR18][R66.64], P6 ;  /* 0x0840000042307fae */ /* 0x0003e8000b1a1012 */
[----:B------:R1:W-:Y:S04]  /*37b0*/  LDGSTS.E [R48+0x8800], desc[UR18][R74.64], P6 ;  /* 0x088000004a307fae */ /* 0x0003e8000b1a1012 */
[----:B------:R1:W-:Y:S04]  /*37c0*/  LDGSTS.E [R48+0x8c00], desc[UR18][R82.64], P6 ;  /* 0x08c0000052307fae */ /* 0x0003e8000b1a1012 */
[----:B------:R1:W-:Y:S04]  /*37d0*/  LDGSTS.E [R52+0x8200], desc[UR18][R68.64], P6 ;  /* 0x0820000044347fae */ /* 0x0003e8000b1a1012 */
[----:B------:R1:W-:Y:S04]  /*37e0*/  LDGSTS.E [R52+0x8600], desc[UR18][R76.64], P6 ;  /* 0x086000004c347fae */ /* 0x0003e8000b1a1012 */
[----:B------:R1:W-:Y:S04]  /*37f0*/  LDGSTS.E [R52+0x8a00], desc[UR18][R84.64], P6 ;  /* 0x08a0000054347fae */ /* 0x0003e8000b1a1012 */
[----:B------:R1:W-:Y:S04]  /*3800*/  LDGSTS.E [R52+0x8e00], desc[UR18][R86.64], P6 ;  /* 0x08e0000056347fae */ /* 0x0003e8000b1a1012 */
[----:B------:R-:W0:Y:S01]  /*3810*/  LDGDEPBAR ;  /* 0x00000000000079af */ /* 0x000e220000000000 */
[----:B------:R-:W-:Y:S05]  /*3820*/  @!P3 BRA `(.L_x_13) ;  /* 0x0000001400acb947 */ /* 0x000fea0003800000 */
[----:B-1----:R-:W1:Y:S01]  /*3830*/  LDC.64 R66, c[0x0][0x380] ;  /* 0x0000e000ff427b82 */ /* 0x002e620000000a00 */
[----:B------:R-:W-:Y:S01]  /*3840*/  SHF.R.S32.HI R48, RZ, 0x1f, R8 ;  /* 0x0000001fff307819 */ /* 0x000fe20000011408 */
[----:B------:R-:W-:Y:S01]  /*3850*/  IMAD R71, R24, R60, RZ ;  /* 0x0000003c18477224 */ /* 0x000fe200078e02ff */
[C---:B------:R-:W-:Y:S01]  /*3860*/  IADD3 R70, P4, PT, R8.reuse, R57, RZ ;  /* 0x0000003908467210 */ /* 0x040fe20007f9e0ff */
[----:B------:R-:W-:Y:S01]  /*3870*/  UMOV UR11, UR10 ;  /* 0x0000000a000b7c82 */ /* 0x000fe20008000000 */
[C---:B------:R-:W-:Y:S01]  /*3880*/  IADD3 R64, P3, PT, R8.reuse, R53, RZ ;  /* 0x0000003508407210 */ /* 0x040fe20007f7e0ff */
[----:B------:R-:W-:Y:S01]  /*3890*/  UMOV UR16, 0x1 ;  /* 0x0000000100107882 */ /* 0x000fe20000000000 */
[C---:B------:R-:W-:Y:S01]  /*38a0*/  IADD3 R44, P6, PT, R8.reuse, R51, RZ ;  /* 0x00000033082c7210 */ /* 0x040fe20007fde0ff */
[----:B------:R-:W2:Y:S01]  /*38b0*/  LDC.64 R68, c[0x0][0x388] ;  /* 0x0000e200ff447b82 */ /* 0x000ea20000000a00 */
[-C--:B------:R-:W-:Y:S01]  /*38c0*/  LEA.HI.X.SX32 R95, R57, R48.reuse, 0x1, P4 ;  /* 0x00000030395f7211 */ /* 0x080fe200020f0eff */
[----:B------:R-:W-:Y:S01]  /*38d0*/  UMOV UR17, 0x2 ;  /* 0x0000000200117882 */ /* 0x000fe20000000000 */
[C---:B------:R-:W-:Y:S01]  /*38e0*/  IADD3 R40, P4, PT, R8.reuse, R49, RZ ;  /* 0x0000003108287210 */ /* 0x040fe20007f9e0ff */
[----:B------:R-:W-:Y:S01]  /*38f0*/  UMOV UR5, URZ ;  /* 0x000000ff00057c82 */ /* 0x000fe20008000000 */
[-C--:B------:R-:W-:Y:S01]  /*3900*/  LEA.HI.X.SX32 R91, R53, R48.reuse, 0x1, P3 ;  /* 0x00000030355b7211 */ /* 0x080fe200018f0eff */
[----:B------:R-:W-:Y:S01]  /*3910*/  UMOV UR6, URZ ;  /* 0x000000ff00067c82 */ /* 0x000fe20008000000 */
[----:B------:R-:W-:Y:S01]  /*3920*/  IADD3 R36, P3, PT, R8, R43, RZ ;  /* 0x0000002b08247210 */ /* 0x000fe20007f7e0ff */
[----:B------:R-:W-:Y:S01]  /*3930*/  UMOV UR7, URZ ;  /* 0x000000ff00077c82 */ /* 0x000fe20008000000 */
[----:B------:R-:W-:-:S02]  /*3940*/  LEA.HI.X.SX32 R87, R51, R48, 0x1, P6 ;  /* 0x0000003033577211 */ /* 0x000fc400030f0eff */
[-C--:B------:R-:W-:Y:S02]  /*3950*/  LEA.HI.X.SX32 R51, R49, R48.reuse, 0x1, P4 ;  /* 0x0000003031337211 */ /* 0x080fe400020f0eff */
[C---:B------:R-:W-:Y:S02]  /*3960*/  IADD3 R30, P6, PT, R8.reuse, R35, RZ ;  /* 0x00000023081e7210 */ /* 0x040fe40007fde0ff */
[----:B------:R-:W-:Y:S01]  /*3970*/  IADD3 R49, P4, PT, R8, R33, RZ ;  /* 0x0000002108317210 */ /* 0x000fe20007f9e0ff */
[----:B-1----:R-:W-:Y:S01]  /*3980*/  IMAD.WIDE.U32 R66, R54, 0xc, R66 ;  /* 0x0000000c36427825 */ /* 0x002fe200078e0042 */
[----:B------:R-:W-:Y:S02]  /*3990*/  LEA.HI.X.SX32 R43, R43, R48, 0x1, P3 ;  /* 0x000000302b2b7211 */ /* 0x000fe400018f0eff */
[----:B------:R-:W-:Y:S02]  /*39a0*/  IADD3 R53, P3, PT, R8, R31, RZ ;  /* 0x0000001f08357210 */ /* 0x000fe40007f7e0ff */
[----:B------:R-:W-:-:S02]  /*39b0*/  SHF.R.S32.HI R57, RZ, 0x1f, R12 ;  /* 0x0000001fff397819 */ /* 0x000fc4000001140c */
[-C--:B------:R-:W-:Y:S01]  /*39c0*/  LEA.HI.X.SX32 R35, R35, R48.reuse, 0x1, P6 ;  /* 0x0000003023237211 */ /* 0x080fe200030f0eff */
[----:B--2---:R-:W-:Y:S01]  /*39d0*/  IMAD.WIDE.U32 R68, R61, 0xc, R68 ;  /* 0x0000000c3d447825 */ /* 0x004fe200078e0044 */
[-C--:B------:R-:W-:Y:S02]  /*39e0*/  LEA.HI.X.SX32 R52, R33, R48.reuse, 0x1, P4 ;  /* 0x0000003021347211 */ /* 0x080fe400020f0eff */
[----:B------:R-:W-:Y:S01]  /*39f0*/  LEA.HI.X.SX32 R48, R31, R48, 0x1, P3 ;  /* 0x000000301f307211 */ /* 0x000fe200018f0eff */
[----:B------:R-:W-:Y:S01]  /*3a00*/  IMAD R33, R62, 0xc, RZ ;  /* 0x0000000c3e217824 */ /* 0x000fe200078e02ff */
[----:B------:R-:W-:Y:S01]  /*3a10*/  LEA.HI R56, R57, R12, RZ, 0x5 ;  /* 0x0000000c39387211 */ /* 0x000fe200078f28ff */
[-C--:B------:R-:W-:Y:S01]  /*3a20*/  IMAD R57, R34, R60.reuse, RZ ;  /* 0x0000003c22397224 */ /* 0x080fe200078e02ff */
[----:B------:R-:W-:Y:S01]  /*3a30*/  SHF.R.S32.HI R8, RZ, 0x1f, R10 ;  /* 0x0000001fff087819 */ /* 0x000fe2000001140a */
[-C--:B------:R-:W-:Y:S01]  /*3a40*/  IMAD R61, R26, R60.reuse, RZ ;  /* 0x0000003c1a3d7224 */ /* 0x080fe200078e02ff */
[----:B------:R-:W-:Y:S01]  /*3a50*/  IADD3 R74, P3, PT, R10, R45, RZ ;  /* 0x0000002d0a4a7210 */ /* 0x000fe20007f7e0ff */
[----:B------:R-:W-:Y:S01]  /*3a60*/  IMAD R31, R22, R60, RZ ;  /* 0x0000003c161f7224 */ /* 0x000fe200078e02ff */
[----:B------:R-:W-:Y:S01]  /*3a70*/  IADD3 R108, P4, PT, R10, R57, RZ ;  /* 0x000000390a6c7210 */ /* 0x000fe20007f9e0ff */
[----:B------:R-:W-:Y:S01]  /*3a80*/  VIADD R12, R6, 0xffffffa0 ;  /* 0xffffffa0060c7836 */ /* 0x000fe20000000000 */
[----:B------:R-:W-:Y:S01]  /*3a90*/  LEA.HI.X.SX32 R99, R45, R8, 0x1, P3 ;  /* 0x000000082d637211 */ /* 0x000fe200018f0eff */
[----:B------:R-:W-:Y:S01]  /*3aa0*/  IMAD.MOV.U32 R60, RZ, RZ, RZ ;  /* 0x000000ffff3c7224 */ /* 0x000fe200078e00ff */
[----:B------:R-:W-:-:S02]  /*3ab0*/  IADD3 R72, P6, PT, R10, R23, RZ ;  /* 0x000000170a487210 */ /* 0x000fc40007fde0ff */
[----:B------:R-:W-:Y:S02]  /*3ac0*/  IADD3 R54, P3, PT, R10, R21, RZ ;  /* 0x000000150a367210 */ /* 0x000fe40007f7e0ff */
[-C--:B------:R-:W-:Y:S02]  /*3ad0*/  LEA.HI.X.SX32 R57, R57, R8.reuse, 0x1, P4 ;  /* 0x0000000839397211 */ /* 0x080fe400020f0eff */
[-C--:B------:R-:W-:Y:S02]  /*3ae0*/  LEA.HI.X.SX32 R101, R23, R8.reuse, 0x1, P6 ;  /* 0x0000000817657211 */ /* 0x080fe400030f0eff */
[----:B------:R-:W-:Y:S01]  /*3af0*/  LEA.HI.X.SX32 R97, R21, R8, 0x1, P3 ;  /* 0x0000000815617211 */ /* 0x000fe200018f0eff */
[----:B------:R-:W-:Y:S01]  /*3b00*/  IMAD.SHL.U32 R21, R44, 0x4, RZ ;  /* 0x000000042c157824 */ /* 0x000fe200078e00ff */
[C---:B------:R-:W-:Y:S02]  /*3b10*/  IADD3 R62, P4, PT, R10.reuse, R19, RZ ;  /* 0x000000130a3e7210 */ /* 0x040fe40007f9e0ff */
[----:B------:R-:W-:-:S02]  /*3b20*/  IADD3 R76, P6, PT, R10, R29, RZ ;  /* 0x0000001d0a4c7210 */ /* 0x000fc40007fde0ff */
[----:B------:R-:W-:Y:S02]  /*3b30*/  IADD3 R80, P3, PT, R10, R17, RZ ;  /* 0x000000110a507210 */ /* 0x000fe40007f7e0ff */
[-C--:B------:R-:W-:Y:S02]  /*3b40*/  LEA.HI.X.SX32 R93, R19, R8.reuse, 0x1, P4 ;  /* 0x00000008135d7211 */ /* 0x080fe400020f0eff */
[-C--:B------:R-:W-:Y:S01]  /*3b50*/  LEA.HI.X.SX32 R89, R29, R8.reuse, 0x1, P6 ;  /* 0x000000081d597211 */ /* 0x080fe200030f0eff */
[----:B------:R-:W-:Y:S01]  /*3b60*/  IMAD.SHL.U32 R29, R40, 0x4, RZ ;  /* 0x00000004281d7824 */ /* 0x000fe200078e00ff */
        /* <DEDUP_REMOVED lines=8> */
[----:B------:R-:W-:Y:S02]  /*3bf0*/  LEA.HI.X.SX32 R79, R11, R8, 0x1, P3 ;  /* 0x000000080b4f7211 */ /* 0x000fe400018f0eff */
[C---:B------:R-:W-:Y:S02]  /*3c00*/  IADD3 R96, P4, PT, R10.reuse, R9, RZ ;  /* 0x000000090a607210 */ /* 0x040fe40007f9e0ff */
[----:B------:R-:W-:-:S02]  /*3c10*/  IADD3 R100, P6, PT, R10, R7, RZ ;  /* 0x000000070a647210 */ /* 0x000fc40007fde0ff */
[----:B------:R-:W-:Y:S02]  /*3c20*/  IADD3 R114, P3, PT, R10, R61, RZ ;  /* 0x0000003d0a727210 */ /* 0x000fe40007f7e0ff */
[-C--:B------:R-:W-:Y:S02]  /*3c30*/  LEA.HI.X.SX32 R75, R9, R8.reuse, 0x1, P4 ;  /* 0x00000008094b7211 */ /* 0x080fe400020f0eff */
[-C--:B------:R-:W-:Y:S01]  /*3c40*/  LEA.HI.X.SX32 R73, R7, R8.reuse, 0x1, P6 ;  /* 0x0000000807497211 */ /* 0x080fe200030f0eff */
[----:B------:R-:W-:Y:S01]  /*3c50*/  IMAD R7, R112, 0xc, RZ ;  /* 0x0000000c70077824 */ /* 0x000fe200078e02ff */
[----:B------:R-:W-:Y:S02]  /*3c60*/  LEA.HI.X.SX32 R61, R61, R8, 0x1, P3 ;  /* 0x000000083d3d7211 */ /* 0x000fe400018f0eff */
[C---:B------:R-:W-:Y:S01]  /*3c70*/  IADD3 R104, P4, PT, R10.reuse, R5, RZ ;  /* 0x000000050a687210 */ /* 0x040fe20007f9e0ff */
[----:B------:R-:W-:Y:S01]  /*3c80*/  IMAD.IADD R7, R67, 0x1, R7 ;  /* 0x0000000143077824 */ /* 0x000fe200078e0207 */
[----:B------:R-:W-:-:S02]  /*3c90*/  IADD3 R118, P3, PT, R10, R71, RZ ;  /* 0x000000470a767210 */ /* 0x000fc40007f7e0ff */
[----:B------:R-:W-:Y:S01]  /*3ca0*/  IADD3 R122, P6, PT, R10, R31, RZ ;  /* 0x0000001f0a7a7210 */ /* 0x000fe20007fde0ff */
[----:B------:R-:W-:Y:S01]  /*3cb0*/  IMAD.IADD R10, R69, 0x1, R33 ;  /* 0x00000001450a7824 */ /* 0x000fe200078e0221 */
[----:B------:R-:W-:Y:S01]  /*3cc0*/  SHF.R.S32.HI R56, RZ, 0x5, R56 ;  /* 0x00000005ff387819 */ /* 0x000fe20000011438 */
[----:B------:R-:W-:Y:S01]  /*3cd0*/  IMAD.SHL.U32 R33, R36, 0x4, RZ ;  /* 0x0000000424217824 */ /* 0x000fe200078e00ff */
[-C--:B------:R-:W-:Y:S01]  /*3ce0*/  LEA.HI.X.SX32 R77, R5, R8.reuse, 0x1, P4 ;  /* 0x00000008054d7211 */ /* 0x080fe200020f0eff */
[----:B------:R-:W-:Y:S01]  /*3cf0*/  IMAD.MOV.U32 R5, RZ, RZ, R66 ;  /* 0x000000ffff057224 */ /* 0x000fe200078e0042 */
[-C--:B------:R-:W-:Y:S02]  /*3d00*/  LEA.HI.X.SX32 R71, R71, R8.reuse, 0x1, P3 ;  /* 0x0000000847477211 */ /* 0x080fe400018f0eff */
[----:B------:R-:W-:Y:S01]  /*3d10*/  LEA.HI.X.SX32 R9, R31, R8, 0x1, P6 ;  /* 0x000000081f097211 */ /* 0x000fe200030f0eff */
[----:B------:R-:W-:Y:S01]  /*3d20*/  IMAD.MOV.U32 R8, RZ, RZ, R68 ;  /* 0x000000ffff087224 */ /* 0x000fe200078e0044 */
[----:B------:R-:W-:-:S02]  /*3d30*/  VIMNMX R6, PT, PT, R56, 0x2, !PT ;  /* 0x0000000238067848 */ /* 0x000fc40007fe0100 */
[----:B------:R-:W-:Y:S02]  /*3d40*/  SHF.L.U64.HI R23, R40, 0x2, R51 ;  /* 0x0000000228177819 */ /* 0x000fe40000010233 */
[----:B------:R-:W-:Y:S01]  /*3d50*/  SHF.L.U64.HI R45, R49, 0x2, R52 ;  /* 0x00000002312d7819 */ /* 0x000fe20000010234 */
[----:B------:R-:W-:Y:S01]  /*3d60*/  IMAD.SHL.U32 R52, R54, 0x4, RZ ;  /* 0x0000000436347824 */ /* 0x000fe200078e00ff */
        /* <DEDUP_REMOVED lines=11> */
[----:B------:R-:W-:Y:S01]  /*3e20*/  VIADD R6, R6, 0xffffffff ;  /* 0xffffffff06067836 */ /* 0x000fe20000000000 */
[C---:B------:R-:W-:Y:S01]  /*3e30*/  SHF.L.U64.HI R54, R62.reuse, 0x2, R93 ;  /* 0x000000023e367819 */ /* 0x040fe2000001025d */
[----:B------:R-:W-:Y:S01]  /*3e40*/  IMAD.SHL.U32 R62, R62, 0x4, RZ ;  /* 0x000000043e3e7824 */ /* 0x000fe200078e00ff */
        /* <DEDUP_REMOVED lines=24> */
[----:B------:R-:W-:Y:S01]  /*3fd0*/  SHF.L.U64.HI R11, R70, 0x2, R95 ;  /* 0x00000002460b7819 */ /* 0x000fe2000001025f */
[----:B------:R-:W-:Y:S01]  /*3fe0*/  VIADD R9, R56, 0xfffffffd ;  /* 0xfffffffd38097836 */ /* 0x000fe20000000000 */
[----:B------:R-:W-:-:S02]  /*3ff0*/  SHF.L.U64.HI R30, R74, 0x2, R99 ;  /* 0x000000024a1e7819 */ /* 0x000fc40000010263 */
[----:B------:R-:W-:-:S07]  /*4000*/  SHF.L.U64.HI R40, R72, 0x2, R101 ;  /* 0x0000000248287819 */ /* 0x000fce0000010265 */
.L_x_16:
[----:B------:R-:W-:-:S04]  /*4010*/  DEPBAR.LE SB0, 0x2 ;  /* 0x000080800000791a */ /* 0x000fc80000000000 */
[----:B------:R-:W-:Y:S01]  /*4020*/  BAR.SYNC.DEFER_BLOCKING 0x0 ;  /* 0x0000000000007b1d */ /* 0x000fe20000010000 */
[----:B------:R-:W-:Y:S01]  /*4030*/  UIADD3 UR5, UPT, UPT, UR5, 0x1, URZ ;  /* 0x0000000105057890 */ /* 0x000fe2000fffe0ff */
[----:B------:R-:W-:Y:S01]  /*4040*/  IMAD.U32 R60, R60, -0x80000000, RZ ;  /* 0x800000003c3c7824 */ /* 0x000fe200078e00ff */
[----:B------:R-:W-:Y:S02]  /*4050*/  ULEA UR10, UR16, UR8, 0x3 ;  /* 0x00000008100a7291 */ /* 0x000fe4000f8e18ff */
[----:B------:R-:W-:Y:S02]  /*4060*/  UISETP.GT.AND UP0, UPT, UR5, 0x2, UPT ;  /* 0x000000020500788c */ /* 0x000fe4000bf04270 */
[----:B------:R-:W-:Y:S02]  /*4070*/  UIADD3 UR10, UPT, UPT, UR10, 0x9000, URZ ;  /* 0x000090000a0a7890 */ /* 0x000fe4000fffe0ff */
[----:B------:R-:W-:Y:S01]  /*4080*/  USEL UR5, UR5, URZ, !UP0 ;  /* 0x000000ff05057287 */ /* 0x000fe2000c000000 */
        /* <DEDUP_REMOVED lines=11> */
[----:B------:R-:W-:Y:S05]  /*4140*/  @P5 BRA `(.L_x_14) ;  /* 0x0000000000945947 */ /* 0x000fea0003800000 */
[----:B------:R-:W-:Y:S02]  /*4150*/  ULEA UR4, UR5, UR8, 0xc ;  /* 0x0000000805047291 */ /* 0x000fe4000f8e60ff */
[----:B------:R-:W-:Y:S02]  /*4160*/  ULEA UR12, UR5, UR8, 0xd ;  /* 0x00000008050c7291 */ /* 0x000fe4000f8e68ff */
[----:B------:R-:W-:Y:S02]  /*4170*/  UIADD3 UR4, UPT, UPT, UR4, 0x6000, URZ ;  /* 0x0000600004047890 */ /* 0x000fe4000fffe0ff */
[----:B------:R-:W-:Y:S02]  /*4180*/  USHF.R.U32.HI UR12, URZ, 0x4, UR12 ;  /* 0x00000004ff0c7899 */ /* 0x000fe4000801160c */
[----:B------:R-:W-:Y:S02]  /*4190*/  USHF.R.U32.HI UR4, URZ, 0x4, UR4 ;  /* 0x00000004ff047899 */ /* 0x000fe40008011604 */
[----:B------:R-:W-:-:S02]  /*41a0*/  USGXT.U32 UR12, UR12, 0xe ;  /* 0x0000000e0c0c789a */ /* 0x000fc40008000000 */
[----:B------:R-:W-:Y:S02]  /*41b0*/  USGXT.U32 UR14, UR4, 0xe ;  /* 0x0000000e040e789a */ /* 0x000fe40008000000 */
[----:B------:R-:W-:Y:S01]  /*41c0*/  UIADD3 UR22, UP0, UPT, UR12, 0x2, URZ ;  /* 0x000000020c167890 */ /* 0x000fe2000ff1e0ff */
[----:B------:R-:W-:Y:S01]  /*41d0*/  UMOV UR4, URZ ;  /* 0x000000ff00047c82 */ /* 0x000fe20008000000 */
[----:B------:R-:W-:Y:S02]  /*41e0*/  UMOV UR34, 0x0 ;  /* 0x0000000000227882 */ /* 0x000fe40000000000 */
[----:B------:R-:W-:Y:S02]  /*41f0*/  UIADD3.X UR23, UPT, UPT, UR4, 0x40004040, URZ, UP0, !UPT ;  /* 0x4000404004177890 */ /* 0x000fe400087fe4ff */
[----:B------:R-:W-:Y:S02]  /*4200*/  UIADD3 UR24, UP0, UPT, UR14, 0x2, URZ ;  /* 0x000000020e187890 */ /* 0x000fe4000ff1e0ff */
[----:B------:R-:W-:-:S02]  /*4210*/  UIADD3 UR26, UP1, UPT, UR22, 0x2, URZ ;  /* 0x00000002161a7890 */ /* 0x000fc4000ff3e0ff */
[----:B------:R-:W-:Y:S02]  /*4220*/  UIADD3.X UR25, UPT, UPT, UR4, 0x40004040, URZ, UP0, !UPT ;  /* 0x4000404004197890 */ /* 0x000fe400087fe4ff */
[----:B------:R-:W-:Y:S02]  /*4230*/  UIADD3 UR30, UP0, UPT, UR22, 0x4, URZ ;  /* 0x00000004161e7890 */ /* 0x000fe4000ff1e0ff */
[----:B------:R-:W-:Y:S02]  /*4240*/  UIADD3.X UR27, UPT, UPT, UR23, URZ, URZ, UP1, !UPT ;  /* 0x000000ff171b7290 */ /* 0x000fe40008ffe4ff */
[----:B------:R-:W-:Y:S02]  /*4250*/  UIADD3 UR28, UP1, UPT, UR24, 0x2, URZ ;  /* 0x00000002181c7890 */ /* 0x000fe4000ff3e0ff */
[----:B------:R-:W-:Y:S02]  /*4260*/  UIADD3.X UR31, UPT, UPT, UR23, URZ, URZ, UP0, !UPT ;  /* 0x000000ff171f7290 */ /* 0x000fe400087fe4ff */
[----:B------:R-:W-:-:S02]  /*4270*/  UIADD3 UR32, UP0, UPT, UR24, 0x4, URZ ;  /* 0x0000000418207890 */ /* 0x000fc4000ff1e0ff */
[----:B------:R-:W-:Y:S02]  /*4280*/  UIADD3.X UR29, UPT, UPT, UR25, URZ, URZ, UP1, !UPT ;  /* 0x000000ff191d7290 */ /* 0x000fe40008ffe4ff */
[----:B------:R-:W-:Y:S01]  /*4290*/  UIADD3.X UR33, UPT, UPT, UR25, URZ, URZ, UP0, !UPT ;  /* 0x000000ff19217290 */ /* 0x000fe200087fe4ff */
[----:B------:R-:W-:Y:S01]  /*42a0*/  UMOV UR35, 0x8100910 ;  /* 0x0810091000237882 */ /* 0x000fe20000000000 */
[----:B------:R-:W-:Y:S01]  /*42b0*/  UMOV UR13, 0x40004040 ;  /* 0x40004040000d7882 */ /* 0x000fe20000000000 */
[----:B------:R-:W-:Y:S01]  /*42c0*/  UMOV UR15, 0x40004040 ;  /* 0x40004040000f7882 */ /* 0x000fe20000000000 */
[----:B------:R-:W-:Y:S01]  /*42d0*/  UMOV UR36, 0x0 ;  /* 0x0000000000247882 */ /* 0x000fe20000000000 */
[----:B------:R-:W-:Y:S01]  /*42e0*/  UMOV UR37, 0x8100910 ;  /* 0x0810091000257882 */ /* 0x000fe20000000000 */
[----:B------:R-:W-:Y:S01]  /*42f0*/  UMOV UR38, 0x0 ;  /* 0x0000000000267882 */ /* 0x000fe20000000000 */
[----:B------:R-:W-:Y:S01]  /*4300*/  UMOV UR39, 0x8100910 ;  /* 0x0810091000277882 */ /* 0x000fe20000000000 */
[----:B------:R1:W-:Y:S01]  /*4310*/  UTCHMMA.2CTA gdesc[UR12], gdesc[UR14], tmem[UR20], tmem[UR34], idesc[UR35], UPT ;  /* 0x00ff220e0c0075ea */ /* 0x0003e2000ba00014 */
        /* <DEDUP_REMOVED lines=8> */
.L_x_14:
[----:B------:R-:W2:Y:S01]  /*43a0*/  SYNCS.PHASECHK.TRANS64.TRYWAIT P4, [UR11], R60 ;  /* 0x0000003cff0075a7 */ /* 0x000ea2000808110b */
[----:B------:R-:W-:Y:S01]  /*43b0*/  ISETP.LE.AND P3, PT, R9, UR7, PT ;  /* 0x0000000709007c0c */ /* 0x000fe2000bf63270 */
[----:B-1----:R-:W-:Y:S01]  /*43c0*/  UMOV UR4, UR6 ;  /* 0x0000000600047c82 */ /* 0x002fe20008000000 */
[----:B--2---:R-:W-:Y:S11]  /*43d0*/  @!P4 BRA `(.L_x_15) ;  /* 0x0000001c00dcc947 */ /* 0x004ff60003800000 */
.L_x_24:
[----:B------:R-:W-:Y:S01]  /*43e0*/  BAR.SYNC.DEFER_BLOCKING 0x0 ;  /* 0x0000000000007b1d */ /* 0x000fe20000010000 */
[----:B------:R-:W-:Y:S01]  /*43f0*/  ISETP.GE.AND P4, PT, R39, R12, PT ;  /* 0x0000000c2700720c */ /* 0x000fe20003f86270 */
[----:B------:R-:W-:Y:S02]  /*4400*/  UIADD3 UR17, UPT, UPT, UR17, 0x1, URZ ;  /* 0x0000000111117890 */ /* 0x000fe4000fffe0ff */
[----:B------:R-:W-:Y:S01]  /*4410*/  UIADD3 UR7, UPT, UPT, UR7, 0x1, URZ ;  /* 0x0000000107077890 */ /* 0x000fe2000fffe0ff */
[----:B------:R-:W-:Y:S01]  /*4420*/  SEL R56, RZ, 0x4, P4 ;  /* 0x00000004ff387807 */ /* 0x000fe20002000000 */
[----:B------:R-:W-:Y:S01]  /*4430*/  UISETP.GT.AND UP0, UPT, UR17, 0x2, UPT ;  /* 0x000000021100788c */ /* 0x000fe2000bf04270 */
[----:B------:R-:W-:Y:S01]  /*4440*/  IADD3 R66, P4, PT, R5, R104, RZ ;  /* 0x0000006805427210 */ /* 0x000fe20007f9e0ff */
[----:B------:R-:W-:Y:S01]  /*4450*/  UIADD3 UR16, UPT, UPT, UR16, 0x1, URZ ;  /* 0x0000000110107890 */ /* 0x000fe2000fffe0ff */
[----:B------:R-:W-:Y:S01]  /*4460*/  SEL R56, R56, RZ, !P3 ;  /* 0x000000ff38387207 */ /* 0x000fe20005800000 */
[----:B------:R-:W-:-:S02]  /*4470*/  USEL UR17, UR17, URZ, !UP0 ;  /* 0x000000ff11117287 */ /* 0x000fc4000c000000 */
[----:B------:R-:W-:Y:S01]  /*4480*/  IMAD.X R67, R7, 0x1, R102, P4 ;  /* 0x0000000107437824 */ /* 0x000fe200020e0666 */
[----:B------:R-:W-:Y:S01]  /*4490*/  ISETP.NE.U32.AND P6, PT, R56, RZ, PT ;  /* 0x000000ff3800720c */ /* 0x000fe20003fc5070 */
[----:B------:R-:W-:Y:S01]  /*44a0*/  ULEA UR6, UR17, UR8, 0xd ;  /* 0x0000000811067291 */ /* 0x000fe2000f8e68ff */
[----:B------:R-:W-:Y:S01]  /*44b0*/  ISETP.GE.AND P4, PT, R25, R12, PT ;  /* 0x0000000c1900720c */ /* 0x000fe20003f86270 */
[----:B------:R-:W-:Y:S01]  /*44c0*/  UISETP.GT.AND UP0, UPT, UR16, 0x1, UPT ;  /* 0x000000011000788c */ /* 0x000fe2000bf04270 */
[----:B------:R-:W-:Y:S02]  /*44d0*/  UMOV UR11, UR10 ;  /* 0x0000000a000b7c82 */ /* 0x000fe40008000000 */
[----:B------:R-:W-:Y:S01]  /*44e0*/  SEL R56, RZ, 0x4, P4 ;  /* 0x00000004ff387807 */ /* 0x000fe20002000000 */
[----:B------:R-:W-:Y:S01]  /*44f0*/  VIADD R69, R14, UR6 ;  /* 0x000000060e457c36 */ /* 0x000fe20008000000 */
[----:B------:R-:W-:Y:S01]  /*4500*/  IADD3 R60, P4, PT, R5, R100, RZ ;  /* 0x00000064053c7210 */ /* 0x000fe20007f9e0ff */
[----:B------:R-:W-:Y:S01]  /*4510*/  VIADD R71, R16, UR6 ;  /* 0x0000000610477c36 */ /* 0x000fe20008000000 */
[----:B------:R-:W-:Y:S01]  /*4520*/  SEL R56, R56, RZ, !P3 ;  /* 0x000000ff38387207 */ /* 0x000fe20005800000 */
[----:B------:R-:W-:Y:S01]  /*4530*/  VIADD R73, R38, UR6 ;  /* 0x0000000626497c36 */ /* 0x000fe20008000000 */
[----:B------:R-:W-:Y:S01]  /*4540*/  USEL UR16, UR16, URZ, !UP0 ;  /* 0x000000ff10107287 */ /* 0x000fe2000c000000 */
[----:B------:R-:W-:Y:S01]  /*4550*/  @!PT LDS RZ, [RZ] ;  /* 0x00000000fffff984 */ /* 0x000fe20000000800 */
[----:B------:R-:W-:Y:S01]  /*4560*/  @!PT LDS RZ, [RZ] ;  /* 0x00000000fffff984 */ /* 0x000fe20000000800 */
[----:B------:R-:W-:Y:S01]  /*4570*/  @!PT LDS RZ, [RZ] ;  /* 0x00000000fffff984 */ /* 0x000fe20000000800 */
[----:B------:R1:W-:Y:S01]  /*4580*/  LDGSTS.E [R69], desc[UR18][R66.64], P6 ;  /* 0x0000000042457fae */ /* 0x0003e2000b1a1012 */
[----:B------:R-:W-:Y:S01]  /*4590*/  ISETP.NE.U32.AND P6, PT, R56, RZ, PT ;  /* 0x000000ff3800720c */ /* 0x000fe20003fc5070 */
[----:B------:R-:W-:Y:S01]  /*45a0*/  IMAD.X R61, R7, 0x1, R98, P4 ;  /* 0x00000001073d7824 */ /* 0x000fe200020e0662 */
[----:B------:R-:W-:-:S04]  /*45b0*/  ISETP.GE.AND P4, PT, R27, R12, PT ;  /* 0x0000000c1b00720c */ /* 0x000fc80003f86270 */
[----:B------:R-:W-:-:S04]  /*45c0*/  SEL R56, RZ, 0x4, P4 ;  /* 0x00000004ff387807 */ /* 0x000fc80002000000 */
[----:B------:R-:W-:Y:S02]  /*45d0*/  SEL R57, R56, RZ, !P3 ;  /* 0x000000ff38397207 */ /* 0x000fe40005800000 */
[----:B------:R-:W-:Y:S01]  /*45e0*/  IADD3 R56, P4, PT, R5, R96, RZ ;  /* 0x0000006005387210 */ /* 0x000fe20007f9e0ff */
[----:B------:R2:W-:Y:S01]  /*45f0*/  LDGSTS.E [R69+0x8], desc[UR18][R60.64], P6 ;  /* 0x000080003c457fae */ /* 0x0005e2000b1a1012 */
[----:B------:R-:W-:-:S03]  /*4600*/  ISETP.NE.U32.AND P6, PT, R57, RZ, PT ;  /* 0x000000ff3900720c */ /* 0x000fc60003fc5070 */
[----:B------:R-:W-:Y:S01]  /*4610*/  IMAD.X R57, R7, 0x1, R94, P4 ;  /* 0x0000000107397824 */ /* 0x000fe200020e065e */
[----:B------:R-:W-:-:S04]  /*4620*/  ISETP.GE.AND P4, PT, R47, R12, PT ;  /* 0x0000000c2f00720c */ /* 0x000fc80003f86270 */
[----:B-1----:R-:W-:Y:S01]  /*4630*/  SEL R66, RZ, 0x4, P4 ;  /* 0x00000004ff427807 */ /* 0x002fe20002000000 */
[----:B--2---:R-:W-:-:S03]  /*4640*/  VIADD R69, R18, UR6 ;  /* 0x0000000612457c36 */ /* 0x004fc60008000000 */
[----:B------:R-:W-:Y:S01]  /*4650*/  SEL R67, R66, RZ, !P3 ;  /* 0x000000ff42437207 */ /* 0x000fe20005800000 */
[----:B------:R1:W-:Y:S01]  /*4660*/  LDGSTS.E [R71], desc[UR18][R56.64], P6 ;  /* 0x0000000038477fae */ /* 0x0003e2000b1a1012 */
[----:B------:R-:W-:Y:S02]  /*4670*/  IADD3 R66, P4, PT, R5, R92, RZ ;  /* 0x0000005c05427210 */ /* 0x000fe40007f9e0ff */
[----:B------:R-:W-:-:S03]  /*4680*/  ISETP.NE.U32.AND P6, PT, R67, RZ, PT ;  /* 0x000000ff4300720c */ /* 0x000fc60003fc5070 */
[----:B------:R-:W-:Y:S01]  /*4690*/  IMAD.X R67, R7, 0x1, R90, P4 ;  /* 0x0000000107437824 */ /* 0x000fe200020e065a */
[----:B------:R-:W-:-:S04]  /*46a0*/  ISETP.GE.AND P4, PT, R55, R12, PT ;  /* 0x0000000c3700720c */ /* 0x000fc80003f86270 */
[----:B------:R-:W-:-:S04]  /*46b0*/  SEL R60, RZ, 0x4, P4 ;  /* 0x00000004ff3c7807 */ /* 0x000fc80002000000 */
[----:B------:R-:W-:Y:S01]  /*46c0*/  SEL R61, R60, RZ, !P3 ;  /* 0x000000ff3c3d7207 */ /* 0x000fe20005800000 */
[----:B------:R2:W-:Y:S01]  /*46d0*/  LDGSTS.E [R71+0x8], desc[UR18][R66.64], P6 ;  /* 0x0000800042477fae */ /* 0x0005e2000b1a1012 */
[----:B------:R-:W-:Y:S02]  /*46e0*/  IADD3 R60, P4, PT, R5, R88, RZ ;  /* 0x00000058053c7210 */ /* 0x000fe40007f9e0ff */
        /* <DEDUP_REMOVED lines=48> */
[----:B-1----:R-:W-:-:S04]  /*49f0*/  SEL R56, RZ, 0x4, P4 ;  /* 0x00000004ff387807 */ /* 0x002fc80002000000 */
[----:B------:R-:W-:Y:S01]  /*4a00*/  SEL R57, R56, RZ, !P3 ;  /* 0x000000ff38397207 */ /* 0x000fe20005800000 */
[----:B------:R1:W-:Y:S01]  /*4a10*/  LDGSTS.E [R71], desc[UR18][R60.64], P6 ;  /* 0x000000003c477fae */ /* 0x0003e2000b1a1012 */
[----:B------:R-:W-:Y:S02]  /*4a20*/  IADD3 R56, P4, PT, R5, R122, RZ ;  /* 0x0000007a05387210 */ /* 0x000fe40007f9e0ff */
[----:B------:R-:W-:-:S03]  /*4a30*/  ISETP.NE.U32.AND P6, PT, R57, RZ, PT ;  /* 0x000000ff3900720c */ /* 0x000fc60003fc5070 */
[----:B------:R-:W-:Y:S01]  /*4a40*/  IMAD.X R57, R7, 0x1, R120, P4 ;  /* 0x0000000107397824 */ /* 0x000fe200020e0678 */
[----:B------:R-:W-:-:S04]  /*4a50*/  ISETP.GE.AND P4, PT, R24, R12, PT ;  /* 0x0000000c1800720c */ /* 0x000fc80003f86270 */
[----:B--2---:R-:W-:Y:S02]  /*4a60*/  SEL R66, RZ, 0x4, P4 ;  /* 0x00000004ff427807 */ /* 0x004fe40002000000 */
[----:B------:R-:W-:Y:S02]  /*4a70*/  IADD3 R68, P4, PT, R5, R118, RZ ;  /* 0x0000007605447210 */ /* 0x000fe40007f9e0ff */
[----:B------:R-:W-:Y:S01]  /*4a80*/  SEL R66, R66, RZ, !P3 ;  /* 0x000000ff42427207 */ /* 0x000fe20005800000 */
[----:B------:R-:W-:Y:S02]  /*4a90*/  LDGSTS.E [R71+0x8], desc[UR18][R56.64], P6 ;  /* 0x0000800038477fae */ /* 0x000fe4000b1a1012 */
[----:B------:R-:W-:Y:S01]  /*4aa0*/  IMAD.X R69, R7, 0x1, R116, P4 ;  /* 0x0000000107457824 */ /* 0x000fe200020e0674 */
[----:B------:R-:W-:Y:S02]  /*4ab0*/  ISETP.NE.U32.AND P6, PT, R66, RZ, PT ;  /* 0x000000ff4200720c */ /* 0x000fe40003fc5070 */
[----:B------:R-:W-:-:S04]  /*4ac0*/  ISETP.GE.AND P4, PT, R26, R12, PT ;  /* 0x0000000c1a00720c */ /* 0x000fc80003f86270 */
[----:B-1----:R-:W-:Y:S02]  /*4ad0*/  SEL R60, RZ, 0x4, P4 ;  /* 0x00000004ff3c7807 */ /* 0x002fe40002000000 */
[----:B------:R-:W-:Y:S02]  /*4ae0*/  IADD3 R66, P4, PT, R5, R114, RZ ;  /* 0x0000007205427210 */ /* 0x000fe40007f9e0ff */
[----:B------:R-:W-:-:S03]  /*4af0*/  SEL R60, R60, RZ, !P3 ;  /* 0x000000ff3c3c7207 */ /* 0x000fc60005800000 */
[----:B------:R1:W-:Y:S01]  /*4b00*/  LDGSTS.E [R73], desc[UR18][R68.64], P6 ;  /* 0x0000000044497fae */ /* 0x0003e2000b1a1012 */
[----:B------:R-:W-:Y:S01]  /*4b10*/  ISETP.NE.U32.AND P6, PT, R60, RZ, PT ;  /* 0x000000ff3c00720c */ /* 0x000fe20003fc5070 */
[----:B------:R-:W-:Y:S01]  /*4b20*/  IMAD.X R67, R7, 0x1, R112, P4 ;  /* 0x0000000107437824 */ /* 0x000fe200020e0670 */
[----:B------:R-:W-:-:S05]  /*4b30*/  IADD3 R60, P4, PT, R5, R108, RZ ;  /* 0x0000006c053c7210 */ /* 0x000fca0007f9e0ff */
[----:B------:R-:W-:Y:S01]  /*4b40*/  IMAD.X R61, R7, 0x1, R106, P4 ;  /* 0x00000001073d7824 */ /* 0x000fe200020e066a */
[----:B------:R-:W-:Y:S01]  /*4b50*/  ISETP.GE.AND P4, PT, R34, R12, PT ;  /* 0x0000000c2200720c */ /* 0x000fe20003f86270 */
[----:B-1----:R-:W-:-:S03]  /*4b60*/  VIADD R69, R42, UR6 ;  /* 0x000000062a457c36 */ /* 0x002fc60008000000 */
[----:B------:R-:W-:Y:S01]  /*4b70*/  SEL R57, RZ, 0x4, P4 ;  /* 0x00000004ff397807 */ /* 0x000fe20002000000 */
[----:B------:R1:W-:Y:S01]  /*4b80*/  LDGSTS.E [R73+0x8], desc[UR18][R66.64], P6 ;  /* 0x0000800042497fae */ /* 0x0003e2000b1a1012 */
[----:B------:R-:W-:Y:S01]  /*4b90*/  ISETP.GE.AND P4, PT, R3, R12, PT ;  /* 0x0000000c0300720c */ /* 0x000fe20003f86270 */
[----:B------:R-:W-:Y:S01]  /*4ba0*/  ULEA UR6, UR17, UR8, 0xc ;  /* 0x0000000811067291 */ /* 0x000fe2000f8e60ff */
[----:B------:R-:W-:Y:S02]  /*4bb0*/  IADD3 R56, P6, PT, R5, R36, RZ ;  /* 0x0000002405387210 */ /* 0x000fe40007fde0ff */
[----:B------:R-:W-:Y:S02]  /*4bc0*/  SEL R68, RZ, 0x4, P4 ;  /* 0x00000004ff447807 */ /* 0x000fe40002000000 */
[----:B------:R-:W-:Y:S01]  /*4bd0*/  SEL R70, R57, RZ, !P3 ;  /* 0x000000ff39467207 */ /* 0x000fe20005800000 */
[----:B------:R-:W-:Y:S01]  /*4be0*/  IMAD.X R57, R7, 0x1, R30, P6 ;  /* 0x0000000107397824 */ /* 0x000fe200030e061e */
[----:B------:R-:W-:Y:S01]  /*4bf0*/  ISETP.GE.AND P4, PT, R4, R12, PT ;  /* 0x0000000c0400720c */ /* 0x000fe20003f86270 */
[----:B------:R-:W-:Y:S01]  /*4c00*/  VIADD R77, R46, UR6 ;  /* 0x000000062e4d7c36 */ /* 0x000fe20008000000 */
[----:B------:R-:W-:Y:S01]  /*4c10*/  SEL R68, R68, RZ, !P3 ;  /* 0x000000ff44447207 */ /* 0x000fe20005800000 */
[----:B------:R-:W-:Y:S01]  /*4c20*/  VIADD R79, R50, UR6 ;  /* 0x00000006324f7c36 */ /* 0x000fe20008000000 */
[----:B------:R-:W-:Y:S01]  /*4c30*/  ISETP.NE.U32.AND P6, PT, R70, RZ, PT ;  /* 0x000000ff4600720c */ /* 0x000fe20003fc5070 */
[----:B------:R-:W-:Y:S01]  /*4c40*/  USEL UR6, URZ, 0x1, !UP0 ;  /* 0x00000001ff067887 */ /* 0x000fe2000c000000 */
[----:B------:R-:W-:Y:S01]  /*4c50*/  SEL R70, RZ, 0x4, P4 ;  /* 0x00000004ff467807 */ /* 0x000fe20002000000 */
[----:B------:R-:W-:Y:S01]  /*4c60*/  VIADD R12, R12, 0xffffffe0 ;  /* 0xffffffe00c0c7836 */ /* 0x000fe20000000000 */
[----:B------:R-:W-:Y:S01]  /*4c70*/  ISETP.NE.U32.AND P4, PT, R68, RZ, PT ;  /* 0x000000ff4400720c */ /* 0x000fe20003f85070 */
[----:B------:R-:W-:Y:S01]  /*4c80*/  ULOP3.LUT UR6, UR4, UR6, URZ, 0x3c, !UPT ;  /* 0x0000000604067292 */ /* 0x000fe2000f8e3cff */
[----:B------:R-:W-:-:S04]  /*4c90*/  SEL R70, R70, RZ, !P3 ;  /* 0x000000ff46467207 */ /* 0x000fc80005800000 */
[----:B------:R-:W-:-:S03]  /*4ca0*/  ISETP.NE.U32.AND P3, PT, R70, RZ, PT ;  /* 0x000000ff4600720c */ /* 0x000fc60003f65070 */
[----:B------:R-:W-:Y:S01]  /*4cb0*/  LDGSTS.E [R69], desc[UR18][R60.64], P6 ;  /* 0x000000003c457fae */ /* 0x000fe2000b1a1012 */
[----:B-1----:R-:W-:-:S03]  /*4cc0*/  IADD3 R66, P6, PT, R8, R53, RZ ;  /* 0x0000003508427210 */ /* 0x002fc60007fde0ff */
[----:B------:R1:W-:Y:S01]  /*4cd0*/  LDGSTS.E [R69+0x8], desc[UR18][R56.64], P4 ;  /* 0x0000800038457fae */ /* 0x0003e2000a1a1012 */
[----:B------:R-:W-:Y:S01]  /*4ce0*/  IADD3 R74, P4, PT, R8, R43, RZ ;  /* 0x0000002b084a7210 */ /* 0x000fe20007f9e0ff */
[----:B------:R-:W-:Y:S01]  /*4cf0*/  IMAD.X R67, R10, 0x1, R51, P6 ;  /* 0x000000010a437824 */ /* 0x000fe200030e0633 */
[----:B------:R-:W-:Y:S01]  /*4d00*/  IADD3 R72, P6, PT, R8, R29, RZ ;  /* 0x0000001d08487210 */ /* 0x000fe20007fde0ff */
[----:B------:R-:W0:Y:S02]  /*4d10*/  LDGDEPBAR ;  /* 0x00000000000079af */ /* 0x000e240000000000 */
[----:B------:R-:W-:Y:S01]  /*4d20*/  IMAD.X R75, R10, 0x1, R35, P4 ;  /* 0x000000010a4b7824 */ /* 0x000fe200020e0623 */
[----:B------:R-:W-:Y:S01]  /*4d30*/  IADD3 R70, P4, PT, R8, R17, RZ ;  /* 0x0000001108467210 */ /* 0x000fe20007f9e0ff */
[----:B------:R-:W-:Y:S01]  /*4d40*/  IMAD.X R73, R10, 0x1, R23, P6 ;  /* 0x000000010a497824 */ /* 0x000fe200030e0617 */
[----:B------:R2:W-:Y:S01]  /*4d50*/  LDGSTS.E [R77+0x6000], desc[UR18][R66.64], P3 ;  /* 0x06000000424d7fae */ /* 0x0005e200099a1012 */
[----:B-1----:R-:W-:-:S02]  /*4d60*/  IADD3 R56, P6, PT, R8, R49, RZ ;  /* 0x0000003108387210 */ /* 0x002fc40007fde0ff */
[----:B------:R-:W-:Y:S01]  /*4d70*/  IMAD.X R71, R10, 0x1, R15, P4 ;  /* 0x000000010a477824 */ /* 0x000fe200020e060f */
[----:B------:R-:W-:Y:S01]  /*4d80*/  IADD3 R60, P4, PT, R8, R33, RZ ;  /* 0x00000021083c7210 */ /* 0x000fe20007f9e0ff */
[----:B------:R-:W-:Y:S01]  /*4d90*/  LDGSTS.E [R77+0x6400], desc[UR18][R74.64], P3 ;  /* 0x064000004a4d7fae */ /* 0x000fe200099a1012 */
[----:B------:R-:W-:-:S03]  /*4da0*/  IMAD.X R57, R10, 0x1, R45, P6 ;  /* 0x000000010a397824 */ /* 0x000fc600030e062d */
[----:B------:R-:W-:Y:S01]  /*4db0*/  IMAD.X R61, R10, 0x1, R31, P4 ;  /* 0x000000010a3d7824 */ /* 0x000fe200020e061f */
[C---:B------:R-:W-:Y:S01]  /*4dc0*/  IADD3 R68, P4, PT, R8.reuse, R13, RZ ;  /* 0x0000000d08447210 */ /* 0x040fe20007f9e0ff */
[----:B------:R-:W-:Y:S01]  /*4dd0*/  LDGSTS.E [R77+0x6800], desc[UR18][R72.64], P3 ;  /* 0x06800000484d7fae */ /* 0x000fe200099a1012 */
[----:B--2---:R-:W-:-:S03]  /*4de0*/  IADD3 R66, P6, PT, R8, R21, RZ ;  /* 0x0000001508427210 */ /* 0x004fc60007fde0ff */
[C---:B------:R-:W-:Y:S01]  /*4df0*/  IMAD.X R69, R10.reuse, 0x1, R11, P4 ;  /* 0x000000010a457824 */ /* 0x040fe200020e060b */
[----:B------:R-:W-:Y:S01]  /*4e00*/  LDGSTS.E [R77+0x6c00], desc[UR18][R70.64], P3 ;  /* 0x06c00000464d7fae */ /* 0x000fe200099a1012 */
[----:B------:R-:W-:Y:S01]  /*4e10*/  IMAD.X R67, R10, 0x1, R19, P6 ;  /* 0x000000010a437824 */ /* 0x000fe200030e0613 */
[----:B------:R-:W-:Y:S02]  /*4e20*/  IADD3 R8, P4, PT, R8, R63, RZ ;  /* 0x0000003f08087210 */ /* 0x000fe40007f9e0ff */
[----:B------:R-:W-:Y:S01]  /*4e30*/  LDGSTS.E [R79+0x6200], desc[UR18][R56.64], P3 ;  /* 0x06200000384f7fae */ /* 0x000fe200099a1012 */
[----:B------:R-:W-:Y:S02]  /*4e40*/  IADD3 R5, P6, PT, R5, R110, RZ ;  /* 0x0000006e05057210 */ /* 0x000fe40007fde0ff */
[----:B------:R-:W-:Y:S01]  /*4e50*/  IMAD.X R10, R10, 0x1, R65, P4 ;  /* 0x000000010a0a7824 */ /* 0x000fe200020e0641 */
[----:B------:R1:W-:Y:S02]  /*4e60*/  LDGSTS.E [R79+0x6600], desc[UR18][R60.64], P3 ;  /* 0x066000003c4f7fae */ /* 0x0003e400099a1012 */
[----:B------:R-:W-:-:S02]  /*4e70*/  IMAD.X R7, R7, 0x1, R58, P6 ;  /* 0x0000000107077824 */ /* 0x000fc400030e063a */
[----:B------:R2:W-:Y:S04]  /*4e80*/  LDGSTS.E [R79+0x6a00], desc[UR18][R66.64], P3 ;  /* 0x06a00000424f7fae */ /* 0x0005e800099a1012 */
[----:B------:R2:W-:Y:S01]  /*4e90*/  LDGSTS.E [R79+0x6e00], desc[UR18][R68.64], P3 ;  /* 0x06e00000444f7fae */ /* 0x0005e200099a1012 */
[----:B------:R-:W-:-:S03]  /*4ea0*/  ISETP.NE.U32.AND P3, PT, R6, UR7, PT ;  /* 0x0000000706007c0c */ /* 0x000fc6000bf65070 */
[----:B------:R-:W0:Y:S01]  /*4eb0*/  LDGDEPBAR ;  /* 0x00000000000079af */ /* 0x000e220000000000 */
[----:B-1----:R-:W-:-:S09]  /*4ec0*/  IMAD.U32 R60, RZ, RZ, UR4 ;  /* 0x00000004ff3c7e24 */ /* 0x002fd2000f8e00ff */
[----:B--2---:R-:W-:Y:S05]  /*4ed0*/  @P3 BRA `(.L_x_16) ;  /* 0xfffffff0004c3947 */ /* 0x004fea000383ffff */
.L_x_13:
[----:B------:R-:W-:Y:S05]  /*4ee0*/  @!P2 BRA `(.L_x_17) ;  /* 0x000000000010a947 */ /* 0x000fea0003800000 */
[----:B------:R-:W-:-:S06]  /*4ef0*/  USHF.L.U32 UR4, UR4, 0x1f, URZ ;  /* 0x0000001f04047899 */ /* 0x000fcc00080006ff */
[----:B------:R-:W-:-:S04]  /*4f00*/  IMAD.U32 R4, RZ, RZ, UR4 ;  /* 0x00000004ff047e24 */ /* 0x000fc8000f8e00ff */
[----:B------:R-:W2:Y:S02]  /*4f10*/  SYNCS.PHASECHK.TRANS64.TRYWAIT P2, [UR10], R4 ;  /* 0x00000004ff0075a7 */ /* 0x000ea4000804110a */
[----:B--2---:R-:W-:Y:S05]  /*4f20*/  @!P2 BRA `(.L_x_18) ;  /* 0x000000140014a947 */ /* 0x004fea0003800000 */
.L_x_17:
[----:B------:R-:W-:-:S04]  /*4f30*/  DEPBAR.LE SB0, 0x0 ;  /* 0x000080000000791a */ /* 0x000fc80000000000 */
[----:B------:R-:W-:Y:S01]  /*4f40*/  BAR.SYNC.DEFER_BLOCKING 0x0 ;  /* 0x0000000000007b1d */ /* 0x000fe20000010000 */
[C---:B------:R-:W-:Y:S02]  /*4f50*/  LOP3.LUT R45, R41.reuse, 0x40, RZ, 0xc0, !PT ;  /* 0x00000040292d7812 */ /* 0x040fe400078ec0ff */
[----:B------:R-:W-:Y:S02]  /*4f60*/  LOP3.LUT R43, R41, 0x3f, RZ, 0xc0, !PT ;  /* 0x0000003f292b7812 */ /* 0x000fe400078ec0ff */
[----:B------:R-:W-:Y:S01]  /*4f70*/  LEA R36, R45, UR8, 0x6 ;  /* 0x000000082d247c11 */ /* 0x000fe2000f8e30ff */
[----:B------:R-:W2:Y:S01]  /*4f80*/  LDCU UR4, c[0x0][0x3b4] ;  /* 0x00007680ff0477ac */ /* 0x000ea20008000800 */
[----:B------:R-:W-:-:S03]  /*4f90*/  LEA.HI R41, R41, R2, RZ, 0x1a ;  /* 0x0000000229297211 */ /* 0x000fc600078fd0ff */
[----:B------:R-:W-:Y:S01]  /*4fa0*/  IMAD R42, R43, 0x10, R36 ;  /* 0x000000102b2a7824 */ /* 0x000fe200078e0224 */
[----:B------:R-:W-:Y:S01]  /*4fb0*/  LOP3.LUT R43, R2, R39, RZ, 0xfc, !PT ;  /* 0x00000027022b7212 */ /* 0x000fe200078efcff */
[----:B------:R-:W3:Y:S02]  /*4fc0*/  LDC R36, c[0x0][0x3b8] ;  /* 0x0000ee00ff247b82 */ /* 0x000ee40000000800 */
[----:B------:R-:W-:Y:S01]  /*4fd0*/  IMAD R38, R45, -0x20, R42 ;  /* 0xffffffe02d267824 */ /* 0x000fe200078e022a */
[----:B------:R-:W4:Y:S05]  /*4fe0*/  @!P0 SYNCS.CCTL.IV [UR8+0x9000] ;  /* 0x00900000ff0089b1 */ /* 0x000f2a0008000008 */
[----:B----4-:R-:W-:Y:S01]  /*4ff0*/  BAR.SYNC.DEFER_BLOCKING 0x0 ;  /* 0x0000000000007b1d */ /* 0x010fe20000010000 */
[----:B-12---:R-:W-:-:S05]  /*5000*/  IMAD R40, R0, UR4, RZ ;  /* 0x0000000400287c24 */ /* 0x006fca000f8e02ff */
[----:B------:R-:W1:Y:S01]  /*5010*/  LDTM.x32 R4, tmem[UR9] ;  /* 0x00000009000479ee */ /* 0x000e6200082c0000 */
[----:B------:R-:W2:Y:S01]  /*5020*/  @!P0 SYNCS.CCTL.IV [UR8+0x9008] ;  /* 0x00900800ff0089b1 */ /* 0x000ea20008000008 */
[----:B------:R-:W-:Y:S01]  /*5030*/  NOP ;  /* 0x0000000000007918 */ /* 0x000fe20000000000 */
[----:B------:R-:W4:Y:S01]  /*5040*/  LDCU.128 UR8, c[0x0][0x390] ;  /* 0x00007200ff0877ac */ /* 0x000f220008000c00 */
[----:B-1----:R-:W-:Y:S02]  /*5050*/  IMAD.MOV.U32 R48, RZ, RZ, R4 ;  /* 0x000000ffff307224 */ /* 0x002fe400078e0004 */
[----:B------:R-:W-:Y:S02]  /*5060*/  IMAD.MOV.U32 R4, RZ, RZ, R5 ;  /* 0x000000ffff047224 */ /* 0x000fe400078e0005 */
[----:B------:R-:W-:Y:S02]  /*5070*/  IMAD.MOV.U32 R49, RZ, RZ, R6 ;  /* 0x000000ffff317224 */ /* 0x000fe400078e0006 */
[----:B------:R-:W-:-:S02]  /*5080*/  IMAD.MOV.U32 R5, RZ, RZ, R7 ;  /* 0x000000ffff057224 */ /* 0x000fc400078e0007 */
[----:B------:R-:W-:Y:S02]  /*5090*/  IMAD.MOV.U32 R50, RZ, RZ, R8 ;  /* 0x000000ffff327224 */ /* 0x000fe400078e0008 */
[----:B------:R-:W-:Y:S02]  /*50a0*/  IMAD.MOV.U32 R51, RZ, RZ, R10 ;  /* 0x000000ffff337224 */ /* 0x000fe400078e000a */
[----:B------:R-:W-:Y:S01]  /*50b0*/  IMAD.MOV.U32 R6, RZ, RZ, R9 ;  /* 0x000000ffff067224 */ /* 0x000fe200078e0009 */
[----:B----4-:R-:W-:Y:S01]  /*50c0*/  ISETP.GE.AND P0, PT, R0, UR10, PT ;  /* 0x0000000a00007c0c */ /* 0x010fe2000bf06270 */
[----:B------:R-:W-:Y:S01]  /*50d0*/  IMAD.MOV.U32 R7, RZ, RZ, R11 ;  /* 0x000000ffff077224 */ /* 0x000fe200078e000b */
[----:B--2---:R1:W-:Y:S01]  /*50e0*/  STS.128 [R42], R48 ;  /* 0x000000302a007388 */ /* 0x0043e20000000c00 */
[----:B------:R-:W-:Y:S01]  /*50f0*/  IMAD.MOV.U32 R52, RZ, RZ, R12 ;  /* 0x000000ffff347224 */ /* 0x000fe200078e000c */
[C---:B------:R-:W-:Y:S01]  /*5100*/  LEA R0, P5, R40.reuse, UR8, 0x2 ;  /* 0x0000000828007c11 */ /* 0x040fe2000f8a10ff */
[----:B------:R-:W-:Y:S01]  /*5110*/  IMAD.MOV.U32 R53, RZ, RZ, R14 ;  /* 0x000000ffff357224 */ /* 0x000fe200078e000e */
[----:B------:R-:W-:Y:S01]  /*5120*/  STS.128 [R42+0x800], R4 ;  /* 0x000800042a007388 */ /* 0x000fe20000000c00 */
[----:B------:R-:W-:Y:S01]  /*5130*/  IMAD.MOV.U32 R54, RZ, RZ, R16 ;  /* 0x000000ffff367224 */ /* 0x000fe200078e0010 */
[----:B------:R-:W-:Y:S01]  /*5140*/  LEA.HI.X.SX32 R40, R40, UR9, 0x2, P5 ;  /* 0x0000000928287c11 */ /* 0x000fe2000a8f16ff */
[----:B------:R-:W-:Y:S01]  /*5150*/  IMAD.MOV.U32 R55, RZ, RZ, R18 ;  /* 0x000000ffff377224 */ /* 0x000fe200078e0012 */
[----:B------:R-:W-:Y:S01]  /*5160*/  BAR.SYNC.DEFER_BLOCKING 0x0 ;  /* 0x0000000000007b1d */ /* 0x000fe20000010000 */
[----:B------:R-:W-:-:S02]  /*5170*/  IMAD.MOV.U32 R56, RZ, RZ, R13 ;  /* 0x000000ffff387224 */ /* 0x000fc400078e000d */
[----:B------:R-:W-:Y:S02]  /*5180*/  IMAD.MOV.U32 R57, RZ, RZ, R15 ;  /* 0x000000ffff397224 */ /* 0x000fe400078e000f */
[----:B------:R-:W-:Y:S01]  /*5190*/  IMAD.MOV.U32 R58, RZ, RZ, R17 ;  /* 0x000000ffff3a7224 */ /* 0x000fe200078e0011 */
[C---:B------:R-:W-:Y:S01]  /*51a0*/  LOP3.LUT R17, R2.reuse, 0x2, R39, 0xfe, !PT ;  /* 0x0000000202117812 */ /* 0x040fe200078efe27 */
[----:B------:R-:W-:Y:S01]  /*51b0*/  IMAD.MOV.U32 R59, RZ, RZ, R19 ;  /* 0x000000ffff3b7224 */ /* 0x000fe200078e0013 */
[C---:B------:R-:W-:Y:S01]  /*51c0*/  LOP3.LUT R19, R2.reuse, 0x4, R39, 0xfe, !PT ;  /* 0x0000000402137812 */ /* 0x040fe200078efe27 */
[----:B------:R-:W-:Y:S01]  /*51d0*/  IMAD.MOV.U32 R60, RZ, RZ, R20 ;  /* 0x000000ffff3c7224 */ /* 0x000fe200078e0014 */
[----:B------:R-:W-:Y:S01]  /*51e0*/  ISETP.LT.AND P4, PT, R17, UR11, !P0 ;  /* 0x0000000b11007c0c */ /* 0x000fe2000c781270 */
[----:B------:R-:W-:Y:S01]  /*51f0*/  IMAD.MOV.U32 R20, RZ, RZ, R21 ;  /* 0x000000ffff147224 */ /* 0x000fe200078e0015 */
[----:B------:R-:W-:Y:S01]  /*5200*/  ISETP.LT.AND P2, PT, R19, UR11, !P0 ;  /* 0x0000000b13007c0c */ /* 0x000fe2000c741270 */
[----:B------:R-:W-:Y:S01]  /*5210*/  IMAD.MOV.U32 R61, RZ, RZ, R22 ;  /* 0x000000ffff3d7224 */ /* 0x000fe200078e0016 */
[----:B-1----:R-:W-:Y:S01]  /*5220*/  LOP3.LUT R51, R2, 0x6, R39, 0xfe, !PT ;  /* 0x0000000602337812 */ /* 0x002fe200078efe27 */
[----:B------:R-:W-:-:S02]  /*5230*/  IMAD.MOV.U32 R21, RZ, RZ, R23 ;  /* 0x000000ffff157224 */ /* 0x000fc400078e0017 */
[----:B------:R-:W-:Y:S01]  /*5240*/  IMAD.MOV.U32 R62, RZ, RZ, R24 ;  /* 0x000000ffff3e7224 */ /* 0x000fe200078e0018 */
[----:B------:R-:W-:Y:S01]  /*5250*/  ISETP.LT.AND P3, PT, R51, UR11, !P0 ;  /* 0x0000000b33007c0c */ /* 0x000fe2000c761270 */
[----:B------:R-:W-:Y:S02]  /*5260*/  IMAD.MOV.U32 R63, RZ, RZ, R26 ;  /* 0x000000ffff3f7224 */ /* 0x000fe400078e001a */
[----:B------:R-:W-:Y:S02]  /*5270*/  IMAD.MOV.U32 R22, RZ, RZ, R25 ;  /* 0x000000ffff167224 */ /* 0x000fe400078e0019 */
[----:B------:R-:W-:Y:S01]  /*5280*/  IMAD.MOV.U32 R23, RZ, RZ, R27 ;  /* 0x000000ffff177224 */ /* 0x000fe200078e001b */
[----:B------:R-:W1:Y:S01]  /*5290*/  LDS.128 R44, [R38] ;  /* 0x00000000262c7984 */ /* 0x000e620000000c00 */
[-C--:B---3--:R-:W-:Y:S02]  /*52a0*/  IMAD R17, R17, R36.reuse, RZ ;  /* 0x0000002411117224 */ /* 0x088fe400078e02ff */
[-C--:B------:R-:W-:Y:S01]  /*52b0*/  IMAD R19, R19, R36.reuse, RZ ;  /* 0x0000002413137224 */ /* 0x080fe200078e02ff */
[----:B------:R-:W-:Y:S01]  /*52c0*/  LDS.128 R8, [R38+0x1000] ;  /* 0x0010000026087984 */ /* 0x000fe20000000c00 */
[----:B------:R-:W-:Y:S01]  /*52d0*/  IMAD R51, R51, R36, RZ ;  /* 0x0000002433337224 */ /* 0x000fe200078e02ff */
[----:B------:R-:W-:Y:S01]  /*52e0*/  BAR.SYNC.DEFER_BLOCKING 0x0 ;  /* 0x0000000000007b1d */ /* 0x000fe20000010000 */
[----:B------:R-:W-:-:S02]  /*52f0*/  LEA R26, P5, R17, R0, 0x2 ;  /* 0x00000000111a7211 */ /* 0x000fc400078a10ff */
[----:B------:R-:W-:Y:S02]  /*5300*/  LEA R48, P6, R19, R0, 0x2 ;  /* 0x0000000013307211 */ /* 0x000fe400078c10ff */
[-C--:B------:R-:W-:Y:S02]  /*5310*/  LEA.HI.X.SX32 R27, R17, R40.reuse, 0x2, P5 ;  /* 0x00000028111b7211 */ /* 0x080fe400028f16ff */
[----:B------:R-:W-:Y:S02]  /*5320*/  LEA.HI.X.SX32 R49, R19, R40, 0x2, P6 ;  /* 0x0000002813317211 */ /* 0x000fe400030f16ff */
[----:B------:R-:W-:-:S04]  /*5330*/  LEA R50, P5, R51, R0, 0x2 ;  /* 0x0000000033327211 */ /* 0x000fc800078a10ff */
[----:B------:R-:W-:Y:S02]  /*5340*/  LEA.HI.X.SX32 R51, R51, R40, 0x2, P5 ;  /* 0x0000002833337211 */ /* 0x000fe400028f16ff */
[C---:B------:R-:W-:Y:S01]  /*5350*/  ISETP.LT.AND P5, PT, R43.reuse, UR11, !P0 ;  /* 0x0000000b2b007c0c */ /* 0x040fe2000c7a1270 */
[----:B------:R2:W-:Y:S04]  /*5360*/  STS.128 [R42], R52 ;  /* 0x000000342a007388 */ /* 0x0005e80000000c00 */
[----:B------:R3:W-:Y:S01]  /*5370*/  STS.128 [R42+0x800], R56 ;  /* 0x000800382a007388 */ /* 0x0007e20000000c00 */
[----:B------:R-:W-:Y:S01]  /*5380*/  BAR.SYNC.DEFER_BLOCKING 0x0 ;  /* 0x0000000000007b1d */ /* 0x000fe20000010000 */
[----:B--2---:R-:W-:Y:S01]  /*5390*/  IMAD R53, R43, R36, RZ ;  /* 0x000000242b357224 */ /* 0x004fe200078e02ff */
[----:B------:R-:W-:Y:S01]  /*53a0*/  LOP3.LUT R55, R2, 0x8, R39, 0xfe, !PT ;  /* 0x0000000802377812 */ /* 0x000fe200078efe27 */
[----:B---3--:R-:W-:-:S03]  /*53b0*/  IMAD.MOV.U32 R56, RZ, RZ, R28 ;  /* 0x000000ffff387224 */ /* 0x008fc600078e001c */
[C---:B------:R-:W-:Y:S01]  /*53c0*/  LEA R24, P6, R53.reuse, R0, 0x2 ;  /* 0x0000000035187211 */ /* 0x040fe200078c10ff */
[----:B------:R-:W-:Y:S02]  /*53d0*/  IMAD.MOV.U32 R57, RZ, RZ, R30 ;  /* 0x000000ffff397224 */ /* 0x000fe400078e001e */
[----:B------:R-:W-:Y:S01]  /*53e0*/  IMAD.MOV.U32 R58, RZ, RZ, R32 ;  /* 0x000000ffff3a7224 */ /* 0x000fe200078e0020 */
[----:B------:R-:W-:Y:S01]  /*53f0*/  LEA.HI.X.SX32 R25, R53, R40, 0x2, P6 ;  /* 0x0000002835197211 */ /* 0x000fe200030f16ff */
[----:B------:R-:W-:Y:S01]  /*5400*/  IMAD.MOV.U32 R59, RZ, RZ, R34 ;  /* 0x000000ffff3b7224 */ /* 0x000fe200078e0022 */
[----:B------:R-:W-:Y:S01]  /*5410*/  ISETP.LT.AND P6, PT, R55, UR11, !P0 ;  /* 0x0000000b37007c0c */ /* 0x000fe2000c7c1270 */
[----:B------:R-:W-:Y:S01]  /*5420*/  IMAD R53, R36, 0x20, R53 ;  /* 0x0000002024357824 */ /* 0x000fe200078e0235 */
[----:B------:R-:W2:Y:S04]  /*5430*/  LDS.128 R12, [R38] ;  /* 0x00000000260c7984 */ /* 0x000ea80000000c00 */
[----:B------:R-:W-:Y:S01]  /*5440*/  LDS.128 R4, [R38+0x1000] ;  /* 0x0010000026047984 */ /* 0x000fe20000000c00 */
[----:B------:R-:W-:Y:S06]  /*5450*/  BAR.SYNC.DEFER_BLOCKING 0x0 ;  /* 0x0000000000007b1d */ /* 0x000fec0000010000 */
[----:B------:R3:W-:Y:S04]  /*5460*/  STS.128 [R42], R60 ;  /* 0x0000003c2a007388 */ /* 0x0007e80000000c00 */
[----:B------:R-:W-:Y:S01]  /*5470*/  STS.128 [R42+0x800], R20 ;  /* 0x000800142a007388 */ /* 0x000fe20000000c00 */
[----:B------:R-:W-:Y:S01]  /*5480*/  BAR.SYNC.DEFER_BLOCKING 0x0 ;  /* 0x0000000000007b1d */ /* 0x000fe20000010000 */
[----:B---3--:R-:W-:-:S02]  /*5490*/  IMAD.MOV.U32 R60, RZ, RZ, R29 ;  /* 0x000000ffff3c7224 */ /* 0x008fc400078e001d */
[----:B------:R-:W-:Y:S01]  /*54a0*/  IMAD.MOV.U32 R61, RZ, RZ, R31 ;  /* 0x000000ffff3d7224 */ /* 0x000fe200078e001f */
[C---:B------:R-:W-:Y:S01]  /*54b0*/  LOP3.LUT R31, R2.reuse, 0xa, R39, 0xfe, !PT ;  /* 0x0000000a021f7812 */ /* 0x040fe200078efe27 */
[----:B------:R-:W-:Y:S01]  /*54c0*/  IMAD.MOV.U32 R62, RZ, RZ, R33 ;  /* 0x000000ffff3e7224 */ /* 0x000fe200078e0021 */
[C---:B------:R-:W-:Y:S01]  /*54d0*/  LOP3.LUT R33, R2.reuse, 0xc, R39, 0xfe, !PT ;  /* 0x0000000c02217812 */ /* 0x040fe200078efe27 */
[----:B------:R-:W-:Y:S01]  /*54e0*/  IMAD.MOV.U32 R63, RZ, RZ, R35 ;  /* 0x000000ffff3f7224 */ /* 0x000fe200078e0023 */
[----:B------:R-:W-:Y:S01]  /*54f0*/  LOP3.LUT R35, R2, 0x16, R39, 0xfe, !PT ;  /* 0x0000001602237812 */ /* 0x000fe200078efe27 */
[----:B------:R-:W-:Y:S01]  /*5500*/  IMAD R29, R55, R36, RZ ;  /* 0x00000024371d7224 */ /* 0x000fe200078e02ff */
[----:B------:R-:W3:Y:S04]  /*5510*/  LDS.128 R20, [R38] ;  /* 0x0000000026147984 */ /* 0x000ee80000000c00 */
[----:B------:R-:W-:Y:S01]  /*5520*/  LDS.128 R16, [R38+0x1000] ;  /* 0x0010000026107984 */ /* 0x000fe20000000c00 */
[----:B------:R-:W-:Y:S06]  /*5530*/  BAR.SYNC.DEFER_BLOCKING 0x0 ;  /* 0x0000000000007b1d */ /* 0x000fec0000010000 */
[----:B------:R-:W-:Y:S04]  /*5540*/  STS.128 [R42], R56 ;  /* 0x000000382a007388 */ /* 0x000fe80000000c00 */
[----:B------:R-:W-:Y:S01]  /*5550*/  STS.128 [R42+0x800], R60 ;  /* 0x0008003c2a007388 */ /* 0x000fe20000000c00 */
[----:B------:R-:W-:Y:S06]  /*5560*/  BAR.SYNC.DEFER_BLOCKING 0x0 ;  /* 0x0000000000007b1d */ /* 0x000fec0000010000 */
[----:B-1----:R1:W-:Y:S01]  /*5570*/  @P5 STG.E desc[UR18][R24.64], R44 ;  /* 0x0000002c18005986 */ /* 0x0023e2000c101912 */
[----:B------:R-:W-:-:S03]  /*5580*/  LEA R28, P5, R29, R0, 0x2 ;  /* 0x000000001d1c7211 */ /* 0x000fc600078a10ff */
[----:B------:R4:W-:Y:S01]  /*5590*/  @P4 STG.E desc[UR18][R26.64], R45 ;  /* 0x0000002d1a004986 */ /* 0x0009e2000c101912 */
[----:B------:R-:W-:Y:S02]  /*55a0*/  LEA.HI.X.SX32 R29, R29, R40, 0x2, P5 ;  /* 0x000000281d1d7211 */ /* 0x000fe400028f16ff */
[C---:B------:R-:W-:Y:S01]  /*55b0*/  ISETP.LT.AND P5, PT, R31.reuse, UR11, !P0 ;  /* 0x0000000b1f007c0c */ /* 0x040fe2000c7a1270 */
[-C--:B------:R-:W-:Y:S01]  /*55c0*/  IMAD R31, R31, R36.reuse, RZ ;  /* 0x000000241f1f7224 */ /* 0x080fe200078e02ff */
[C---:B------:R-:W-:Y:S01]  /*55d0*/  ISETP.LT.AND P4, PT, R33.reuse, UR11, !P0 ;  /* 0x0000000b21007c0c */ /* 0x040fe2000c781270 */
[----:B------:R-:W-:Y:S01]  /*55e0*/  IMAD R33, R33, R36, RZ ;  /* 0x0000002421217224 */ /* 0x000fe200078e02ff */
[----:B------:R-:W-:Y:S02]  /*55f0*/  @P2 STG.E desc[UR18][R48.64], R46 ;  /* 0x0000002e30002986 */ /* 0x000fe4000c101912 */
[-C--:B-1----:R-:W-:Y:S02]  /*5600*/  LEA R24, P2, R31, R0.reuse, 0x2 ;  /* 0x000000001f187211 */ /* 0x082fe400078410ff */
[----:B------:R-:W-:Y:S01]  /*5610*/  @P3 STG.E desc[UR18][R50.64], R47 ;  /* 0x0000002f32003986 */ /* 0x000fe2000c101912 */
[----:B------:R-:W-:Y:S01]  /*5620*/  LEA R30, P3, R33, R0, 0x2 ;  /* 0x00000000211e7211 */ /* 0x000fe200078610ff */
[C---:B----4-:R-:W-:Y:S01]  /*5630*/  IMAD.IADD R45, R2.reuse, 0x1, R3 ;  /* 0x00000001022d7824 */ /* 0x050fe200078e0203 */
[-C--:B------:R-:W-:Y:S01]  /*5640*/  LEA.HI.X.SX32 R25, R31, R40.reuse, 0x2, P2 ;  /* 0x000000281f197211 */ /* 0x080fe200010f16ff */
[----:B--2---:R1:W-:Y:S01]  /*5650*/  @P6 STG.E desc[UR18][R28.64], R12 ;  /* 0x0000000c1c006986 */ /* 0x0043e2000c101912 */
[----:B------:R-:W-:Y:S01]  /*5660*/  LEA.HI.X.SX32 R31, R33, R40, 0x2, P3 ;  /* 0x00000028211f7211 */ /* 0x000fe200018f16ff */
[C---:B------:R-:W-:Y:S01]  /*5670*/  IMAD.IADD R3, R2.reuse, 0x1, R37 ;  /* 0x0000000102037824 */ /* 0x040fe200078e0225 */
[C-C-:B------:R-:W-:Y:S01]  /*5680*/  LOP3.LUT R27, R2.reuse, 0x10, R39.reuse, 0xfe, !PT ;  /* 0x00000010021b7812 */ /* 0x140fe200078efe27 */
[----:B------:R2:W-:Y:S01]  /*5690*/  @P5 STG.E desc[UR18][R24.64], R13 ;  /* 0x0000000d18005986 */ /* 0x0005e2000c101912 */
[----:B------:R-:W-:-:S02]  /*56a0*/  LOP3.LUT R33, R2, 0x12, R39, 0xfe, !PT ;  /* 0x0000001202217812 */ /* 0x000fc400078efe27 */
[----:B------:R-:W-:Y:S01]  /*56b0*/  ISETP.LT.AND P5, PT, R3, UR11, !P0 ;  /* 0x0000000b03007c0c */ /* 0x000fe2000c7a1270 */
[----:B------:R4:W-:Y:S01]  /*56c0*/  @P4 STG.E desc[UR18][R30.64], R14 ;  /* 0x0000000e1e004986 */ /* 0x0009e2000c101912 */
[----:B------:R-:W-:Y:S01]  /*56d0*/  ISETP.LT.AND P4, PT, R27, UR11, !P0 ;  /* 0x0000000b1b007c0c */ /* 0x000fe2000c781270 */
[-C--:B------:R-:W-:Y:S01]  /*56e0*/  IMAD R3, R3, R36.reuse, RZ ;  /* 0x0000002403037224 */ /* 0x080fe200078e02ff */
[----:B------:R-:W-:Y:S01]  /*56f0*/  ISETP.LT.AND P3, PT, R33, UR11, !P0 ;  /* 0x0000000b21007c0c */ /* 0x000fe2000c761270 */
[----:B-1----:R-:W-:Y:S01]  /*5700*/  IMAD R29, R27, R36, RZ ;  /* 0x000000241b1d7224 */ /* 0x002fe200078e02ff */
[----:B------:R-:W-:Y:S01]  /*5710*/  LOP3.LUT R49, R2, 0x1c, R39, 0xfe, !PT ;  /* 0x0000001c02317812 */ /* 0x000fe200078efe27 */
[----:B------:R-:W1:Y:S01]  /*5720*/  LDS.128 R24, [R38] ;  /* 0x0000000026187984 */ /* 0x000e620000000c00 */
[-C--:B------:R-:W-:Y:S02]  /*5730*/  LEA R12, P6, R3, R0.reuse, 0x2 ;  /* 0x00000000030c7211 */ /* 0x080fe400078c10ff */
[----:B------:R-:W-:-:S02]  /*5740*/  LEA R28, P2, R29, R0, 0x2 ;  /* 0x000000001d1c7211 */ /* 0x000fc400078410ff */
[----:B--2---:R-:W-:Y:S01]  /*5750*/  LEA.HI.X.SX32 R13, R3, R40, 0x2, P6 ;  /* 0x00000028030d7211 */ /* 0x004fe200030f16ff */
[----:B----4-:R-:W-:Y:S01]  /*5760*/  IMAD R31, R33, R36, RZ ;  /* 0x00000024211f7224 */ /* 0x010fe200078e02ff */
[----:B------:R-:W-:Y:S02]  /*5770*/  LEA.HI.X.SX32 R29, R29, R40, 0x2, P2 ;  /* 0x000000281d1d7211 */ /* 0x000fe400010f16ff */
[C-C-:B------:R-:W-:Y:S01]  /*5780*/  LOP3.LUT R47, R2.reuse, 0x1a, R39.reuse, 0xfe, !PT ;  /* 0x0000001a022f7812 */ /* 0x140fe200078efe27 */
[----:B------:R2:W-:Y:S01]  /*5790*/  @P5 STG.E desc[UR18][R12.64], R15 ;  /* 0x0000000f0c005986 */ /* 0x0005e2000c101912 */
[C-C-:B------:R-:W-:Y:S02]  /*57a0*/  LOP3.LUT R37, R2.reuse, 0x18, R39.reuse, 0xfe, !PT ;  /* 0x0000001802257812 */ /* 0x140fe400078efe27 */
[----:B------:R-:W-:Y:S01]  /*57b0*/  LOP3.LUT R33, R2, 0x14, R39, 0xfe, !PT ;  /* 0x0000001402217812 */ /* 0x000fe200078efe27 */
[----:B---3--:R-:W-:Y:S01]  /*57c0*/  @P4 STG.E desc[UR18][R28.64], R20 ;  /* 0x000000141c004986 */ /* 0x008fe2000c101912 */
[----:B------:R-:W-:-:S02]  /*57d0*/  LEA R2, P6, R31, R0, 0x2 ;  /* 0x000000001f027211 */ /* 0x000fc400078c10ff */
[C---:B------:R-:W-:Y:S01]  /*57e0*/  ISETP.LT.AND P2, PT, R33.reuse, UR11, !P0 ;  /* 0x0000000b21007c0c */ /* 0x040fe2000c741270 */
[----:B------:R-:W-:Y:S01]  /*57f0*/  IMAD R33, R33, R36, RZ ;  /* 0x0000002421217224 */ /* 0x000fe200078e02ff */
[----:B------:R-:W-:Y:S02]  /*5800*/  LEA.HI.X.SX32 R3, R31, R40, 0x2, P6 ;  /* 0x000000281f037211 */ /* 0x000fe400030f16ff */
[C---:B------:R-:W-:Y:S01]  /*5810*/  ISETP.LT.AND P4, PT, R35.reuse, UR11, !P0 ;  /* 0x0000000b23007c0c */ /* 0x040fe2000c781270 */
[----:B------:R-:W-:Y:S01]  /*5820*/  IMAD R35, R35, R36, RZ ;  /* 0x0000002423237224 */ /* 0x000fe200078e02ff */
[----:B------:R-:W-:Y:S01]  /*5830*/  ISETP.LT.AND P6, PT, R37, UR11, !P0 ;  /* 0x0000000b25007c0c */ /* 0x000fe2000c7c1270 */
[----:B------:R3:W-:Y:S01]  /*5840*/  @P3 STG.E desc[UR18][R2.64], R21 ;  /* 0x0000001502003986 */ /* 0x0007e2000c101912 */
[----:B------:R-:W-:Y:S01]  /*5850*/  LEA R30, P5, R33, R0, 0x2 ;  /* 0x00000000211e7211 */ /* 0x000fe200078a10ff */
[----:B------:R-:W-:Y:S01]  /*5860*/  IMAD R37, R37, R36, RZ ;  /* 0x0000002425257224 */ /* 0x000fe200078e02ff */
[----:B------:R-:W-:Y:S01]  /*5870*/  LEA R32, P3, R35, R0, 0x2 ;  /* 0x0000000023207211 */ /* 0x000fe200078610ff */
[----:B--2---:R-:W-:Y:S01]  /*5880*/  IMAD R15, R49, R36, RZ ;  /* 0x00000024310f7224 */ /* 0x004fe200078e02ff */
[----:B------:R-:W-:-:S02]  /*5890*/  LEA.HI.X.SX32 R31, R33, R40, 0x2, P5 ;  /* 0x00000028211f7211 */ /* 0x000fc400028f16ff */
[----:B------:R-:W-:Y:S02]  /*58a0*/  LEA R12, P5, R37, R0, 0x2 ;  /* 0x00000000250c7211 */ /* 0x000fe400078a10ff */
[----:B------:R-:W-:Y:S01]  /*58b0*/  LEA.HI.X.SX32 R33, R35, R40, 0x2, P3 ;  /* 0x0000002823217211 */ /* 0x000fe200018f16ff */
[----:B------:R-:W-:Y:S01]  /*58c0*/  @P2 STG.E desc[UR18][R30.64], R22 ;  /* 0x000000161e002986 */ /* 0x000fe2000c101912 */
[C---:B------:R-:W-:Y:S01]  /*58d0*/  ISETP.LT.AND P3, PT, R47.reuse, UR11, !P0 ;  /* 0x0000000b2f007c0c */ /* 0x040fe2000c761270 */
[----:B---3--:R-:W-:Y:S01]  /*58e0*/  IMAD R3, R47, R36, RZ ;  /* 0x000000242f037224 */ /* 0x008fe200078e02ff */
[----:B------:R-:W-:Y:S01]  /*58f0*/  LEA.HI.X.SX32 R13, R37, R40, 0x2, P5 ;  /* 0x00000028250d7211 */ /* 0x000fe200028f16ff */
[----:B------:R2:W-:Y:S01]  /*5900*/  @P4 STG.E desc[UR18][R32.64], R23 ;  /* 0x0000001720004986 */ /* 0x0005e2000c101912 */
[----:B------:R-:W-:Y:S01]  /*5910*/  LOP3.LUT R14, R43, 0x34, RZ, 0xfc, !PT ;  /* 0x000000342b0e7812 */ /* 0x000fe200078efcff */
[----:B------:R-:W-:Y:S01]  /*5920*/  IMAD R21, R45, R36, RZ ;  /* 0x000000242d157224 */ /* 0x000fe200078e02ff */
[----:B------:R-:W-:Y:S01]  /*5930*/  LEA R2, P5, R3, R0, 0x2 ;  /* 0x0000000003027211 */ /* 0x000fe200078a10ff */
[----:B-1----:R1:W-:Y:S01]  /*5940*/  @P6 STG.E desc[UR18][R12.64], R24 ;  /* 0x000000180c006986 */ /* 0x0023e2000c101912 */
[----:B------:R-:W-:-:S02]  /*5950*/  ISETP.LT.AND P4, PT, R49, UR11, !P0 ;  /* 0x0000000b31007c0c */ /* 0x000fc4000c781270 */
[----:B------:R-:W-:Y:S02]  /*5960*/  LEA.HI.X.SX32 R3, R3, R40, 0x2, P5 ;  /* 0x0000002803037211 */ /* 0x000fe400028f16ff */
[----:B------:R-:W-:Y:S02]  /*5970*/  ISETP.LT.AND P2, PT, R14, UR11, !P0 ;  /* 0x0000000b0e007c0c */ /* 0x000fe4000c741270 */
[----:B------:R-:W-:Y:S01]  /*5980*/  LEA R14, P6, R15, R0, 0x2 ;  /* 0x000000000f0e7211 */ /* 0x000fe200078c10ff */
[----:B------:R-:W-:Y:S01]  /*5990*/  @P3 STG.E desc[UR18][R2.64], R25 ;  /* 0x0000001902003986 */ /* 0x000fe2000c101912 */
[----:B------:R-:W-:Y:S01]  /*59a0*/  LOP3.LUT R20, R43, 0x20, RZ, 0xfc, !PT ;  /* 0x000000202b147812 */ /* 0x000fe200078efcff */
[----:B--2---:R-:W-:Y:S01]  /*59b0*/  IMAD R23, R36, 0x2, R53 ;  /* 0x0000000224177824 */ /* 0x004fe200078e0235 */
[----:B------:R-:W-:Y:S02]  /*59c0*/  ISETP.LT.AND P5, PT, R45, UR11, !P0 ;  /* 0x0000000b2d007c0c */ /* 0x000fe4000c7a1270 */
[----:B------:R-:W-:-:S02]  /*59d0*/  LEA.HI.X.SX32 R15, R15, R40, 0x2, P6 ;  /* 0x000000280f0f7211 */ /* 0x000fc400030f16ff */
[----:B------:R-:W-:Y:S02]  /*59e0*/  ISETP.LT.AND P3, PT, R20, UR11, !P0 ;  /* 0x0000000b14007c0c */ /* 0x000fe4000c761270 */
[----:B------:R-:W-:Y:S01]  /*59f0*/  LEA R20, P6, R21, R0, 0x2 ;  /* 0x0000000015147211 */ /* 0x000fe200078c10ff */
[----:B------:R2:W-:Y:S01]  /*5a00*/  @P4 STG.E desc[UR18][R14.64], R26 ;  /* 0x0000001a0e004986 */ /* 0x0005e2000c101912 */
[----:B------:R-:W-:Y:S02]  /*5a10*/  LOP3.LUT R22, R43, 0x22, RZ, 0xfc, !PT ;  /* 0x000000222b167812 */ /* 0x000fe400078efcff */
[----:B------:R-:W-:Y:S02]  /*5a20*/  LEA.HI.X.SX32 R21, R21, R40, 0x2, P6 ;  /* 0x0000002815157211 */ /* 0x000fe400030f16ff */
[----:B-1----:R-:W-:Y:S02]  /*5a30*/  LEA R12, P6, R53, R0, 0x2 ;  /* 0x00000000350c7211 */ /* 0x002fe400078c10ff */
[----:B------:R-:W-:Y:S01]  /*5a40*/  ISETP.LT.AND P4, PT, R22, UR11, !P0 ;  /* 0x0000000b16007c0c */ /* 0x000fe2000c781270 */
[----:B------:R1:W-:Y:S01]  /*5a50*/  @P5 STG.E desc[UR18][R20.64], R27 ;  /* 0x0000001b14005986 */ /* 0x0003e2000c101912 */
[----:B------:R-:W-:-:S02]  /*5a60*/  LOP3.LUT R22, R43, 0x24, RZ, 0xfc, !PT ;  /* 0x000000242b167812 */ /* 0x000fc400078efcff */
[----:B------:R-:W-:Y:S01]  /*5a70*/  LEA.HI.X.SX32 R13, R53, R40, 0x2, P6 ;  /* 0x00000028350d7211 */ /* 0x000fe200030f16ff */
[----:B--2---:R-:W-:Y:S01]  /*5a80*/  IMAD R15, R36, 0x2, R23 ;  /* 0x00000002240f7824 */ /* 0x004fe200078e0217 */
[----:B------:R-:W-:Y:S01]  /*5a90*/  LEA R2, P6, R23, R0, 0x2 ;  /* 0x0000000017027211 */ /* 0x000fe200078c10ff */
[----:B------:R-:W2:Y:S01]  /*5aa0*/  LDS.128 R24, [R38+0x1000] ;  /* 0x0010000026187984 */ /* 0x000ea20000000c00 */
[----:B------:R-:W-:Y:S02]  /*5ab0*/  LOP3.LUT R14, R43, 0x26, RZ, 0xfc, !PT ;  /* 0x000000262b0e7812 */ /* 0x000fe400078efcff */
[----:B------:R-:W-:Y:S01]  /*5ac0*/  ISETP.LT.AND P5, PT, R22, UR11, !P0 ;  /* 0x0000000b16007c0c */ /* 0x000fe2000c7a1270 */
[----:B------:R-:W-:Y:S01]  /*5ad0*/  @P3 STG.E desc[UR18][R12.64], R8 ;  /* 0x000000080c003986 */ /* 0x000fe2000c101912 */
[----:B------:R-:W-:Y:S01]  /*5ae0*/  LEA.HI.X.SX32 R3, R23, R40, 0x2, P6 ;  /* 0x0000002817037211 */ /* 0x000fe200030f16ff */
[----:B-1----:R-:W-:Y:S01]  /*5af0*/  IMAD R21, R36, 0x2, R15 ;  /* 0x0000000224157824 */ /* 0x002fe200078e020f */
[----:B------:R-:W-:-:S02]  /*5b00*/  ISETP.LT.AND P3, PT, R14, UR11, !P0 ;  /* 0x0000000b0e007c0c */ /* 0x000fc4000c761270 */
[----:B------:R-:W-:Y:S01]  /*5b10*/  LEA R14, P6, R15, R0, 0x2 ;  /* 0x000000000f0e7211 */ /* 0x000fe200078c10ff */
[----:B------:R1:W-:Y:S01]  /*5b20*/  @P4 STG.E desc[UR18][R2.64], R9 ;  /* 0x0000000902004986 */ /* 0x0003e2000c101912 */
[----:B------:R-:W-:Y:S01]  /*5b30*/  LOP3.LUT R22, R43, 0x28, RZ, 0xfc, !PT ;  /* 0x000000282b167812 */ /* 0x000fe200078efcff */
[----:B------:R-:W-:Y:S01]  /*5b40*/  IMAD R23, R36, 0x2, R21 ;  /* 0x0000000224177824 */ /* 0x000fe200078e0215 */
[----:B------:R-:W-:Y:S02]  /*5b50*/  LEA.HI.X.SX32 R15, R15, R40, 0x2, P6 ;  /* 0x000000280f0f7211 */ /* 0x000fe400030f16ff */
[----:B------:R-:W-:Y:S02]  /*5b60*/  LEA R20, P6, R21, R0, 0x2 ;  /* 0x0000000015147211 */ /* 0x000fe400078c10ff */
[----:B------:R-:W-:Y:S01]  /*5b70*/  ISETP.LT.AND P4, PT, R22, UR11, !P0 ;  /* 0x0000000b16007c0c */ /* 0x000fe2000c781270 */
[----:B------:R3:W-:Y:S01]  /*5b80*/  @P5 STG.E desc[UR18][R14.64], R10 ;  /* 0x0000000a0e005986 */ /* 0x0007e2000c101912 */
[----:B------:R-:W-:-:S02]  /*5b90*/  LOP3.LUT R22, R43, 0x2a, RZ, 0xfc, !PT ;  /* 0x0000002a2b167812 */ /* 0x000fc400078efcff */
[----:B------:R-:W-:Y:S01]  /*5ba0*/  LEA.HI.X.SX32 R21, R21, R40, 0x2, P6 ;  /* 0x0000002815157211 */ /* 0x000fe200030f16ff */
[----:B-1----:R-:W-:Y:S01]  /*5bb0*/  IMAD R3, R36, 0x2, R23 ;  /* 0x0000000224037824 */ /* 0x002fe200078e0217 */
[----:B------:R-:W-:Y:S02]  /*5bc0*/  LEA R12, P5, R23, R0, 0x2 ;  /* 0x00000000170c7211 */ /* 0x000fe400078a10ff */
[----:B------:R-:W-:Y:S01]  /*5bd0*/  LOP3.LUT R2, R43, 0x2c, RZ, 0xfc, !PT ;  /* 0x0000002c2b027812 */ /* 0x000fe200078efcff */
[----:B------:R-:W-:Y:S01]  /*5be0*/  @P3 STG.E desc[UR18][R20.64], R11 ;  /* 0x0000000b14003986 */ /* 0x000fe2000c101912 */
[----:B------:R-:W-:Y:S02]  /*5bf0*/  ISETP.LT.AND P6, PT, R22, UR11, !P0 ;  /* 0x0000000b16007c0c */ /* 0x000fe4000c7c1270 */
[----:B------:R-:W-:Y:S01]  /*5c00*/  LEA.HI.X.SX32 R13, R23, R40, 0x2, P5 ;  /* 0x00000028170d7211 */ /* 0x000fe200028f16ff */
[----:B------:R-:W-:Y:S01]  /*5c10*/  VIADD R23, R41, 0x2e ;  /* 0x0000002e29177836 */ /* 0x000fe20000000000 */
[----:B------:R-:W-:Y:S01]  /*5c20*/  ISETP.LT.AND P3, PT, R2, UR11, !P0 ;  /* 0x0000000b02007c0c */ /* 0x000fe2000c761270 */
[----:B---3--:R-:W-:Y:S01]  /*5c30*/  IMAD R15, R36, 0x2, R3 ;  /* 0x00000002240f7824 */ /* 0x008fe200078e0203 */
[----:B------:R-:W-:Y:S01]  /*5c40*/  LEA R2, P5, R3, R0, 0x2 ;  /* 0x0000000003027211 */ /* 0x000fe200078a10ff */
[----:B------:R1:W-:Y:S01]  /*5c50*/  @P4 STG.E desc[UR18][R12.64], R4 ;  /* 0x000000040c004986 */ /* 0x0003e2000c101912 */
[C---:B------:R-:W-:Y:S01]  /*5c60*/  ISETP.LT.AND P4, PT, R23.reuse, UR11, !P0 ;  /* 0x0000000b17007c0c */ /* 0x040fe2000c781270 */
[----:B------:R-:W-:Y:S01]  /*5c70*/  IMAD R23, R23, R36, RZ ;  /* 0x0000002417177224 */ /* 0x000fe200078e02ff */
[----:B------:R-:W-:-:S02]  /*5c80*/  LEA.HI.X.SX32 R3, R3, R40, 0x2, P5 ;  /* 0x0000002803037211 */ /* 0x000fc400028f16ff */
[----:B------:R-:W-:Y:S02]  /*5c90*/  LEA R8, P5, R15, R0, 0x2 ;  /* 0x000000000f087211 */ /* 0x000fe400078a10ff */
[----:B------:R-:W-:Y:S01]  /*5ca0*/  LOP3.LUT R14, R43, 0x30, RZ, 0xfc, !PT ;  /* 0x000000302b0e7812 */ /* 0x000fe200078efcff */
[----:B------:R3:W-:Y:S01]  /*5cb0*/  @P6 STG.E desc[UR18][R2.64], R5 ;  /* 0x0000000502006986 */ /* 0x0007e2000c101912 */
[----:B------:R-:W-:Y:S01]  /*5cc0*/  LEA.HI.X.SX32 R9, R15, R40, 0x2, P5 ;  /* 0x000000280f097211 */ /* 0x000fe200028f16ff */
[C---:B------:R-:W-:Y:S01]  /*5cd0*/  IMAD R15, R36.reuse, 0x4, R15 ;  /* 0x00000004240f7824 */ /* 0x040fe200078e020f */
[----:B------:R-:W-:Y:S02]  /*5ce0*/  LEA R10, P6, R23, R0, 0x2 ;  /* 0x00000000170a7211 */ /* 0x000fe400078c10ff */
[----:B-1----:R-:W-:Y:S01]  /*5cf0*/  LOP3.LUT R4, R43, 0x32, RZ, 0xfc, !PT ;  /* 0x000000322b047812 */ /* 0x002fe200078efcff */
[----:B------:R-:W-:Y:S01]  /*5d00*/  IMAD R21, R36, 0x2, R15 ;  /* 0x0000000224157824 */ /* 0x000fe200078e020f */
[----:B------:R-:W-:Y:S01]  /*5d10*/  LEA.HI.X.SX32 R11, R23, R40, 0x2, P6 ;  /* 0x00000028170b7211 */ /* 0x000fe200030f16ff */
[----:B------:R-:W-:Y:S01]  /*5d20*/  @P3 STG.E desc[UR18][R8.64], R6 ;  /* 0x0000000608003986 */ /* 0x000fe2000c101912 */
[----:B------:R-:W-:-:S02]  /*5d30*/  LEA R12, P6, R15, R0, 0x2 ;  /* 0x000000000f0c7211 */ /* 0x000fc400078c10ff */
[----:B------:R-:W-:Y:S01]  /*5d40*/  ISETP.LT.AND P5, PT, R14, UR11, !P0 ;  /* 0x0000000b0e007c0c */ /* 0x000fe2000c7a1270 */
[----:B------:R1:W-:Y:S01]  /*5d50*/  @P4 STG.E desc[UR18][R10.64], R7 ;  /* 0x000000070a004986 */ /* 0x0003e2000c101912 */
[----:B------:R-:W-:Y:S01]  /*5d60*/  LEA.HI.X.SX32 R13, R15, R40, 0x2, P6 ;  /* 0x000000280f0d7211 */ /* 0x000fe200030f16ff */
[----:B------:R-:W-:Y:S01]  /*5d70*/  IMAD R15, R36, 0x2, R21 ;  /* 0x00000002240f7824 */ /* 0x000fe200078e0215 */
[-C--:B---3--:R-:W-:Y:S02]  /*5d80*/  LEA R2, P4, R21, R0.reuse, 0x2 ;  /* 0x0000000015027211 */ /* 0x088fe400078810ff */
[----:B------:R-:W-:Y:S02]  /*5d90*/  ISETP.LT.AND P3, PT, R4, UR11, !P0 ;  /* 0x0000000b04007c0c */ /* 0x000fe4000c761270 */
[----:B------:R-:W-:Y:S02]  /*5da0*/  LOP3.LUT R5, R43, 0x38, RZ, 0xfc, !PT ;  /* 0x000000382b057812 */ /* 0x000fe400078efcff */
[----:B------:R-:W-:-:S02]  /*5db0*/  LEA R4, P6, R15, R0, 0x2 ;  /* 0x000000000f047211 */ /* 0x000fc400078c10ff */
[-C--:B------:R-:W-:Y:S01]  /*5dc0*/  LEA.HI.X.SX32 R3, R21, R40.reuse, 0x2, P4 ;  /* 0x0000002815037211 */ /* 0x080fe200020f16ff */
[----:B------:R3:W-:Y:S01]  /*5dd0*/  @P5 STG.E desc[UR18][R12.64], R16 ;  /* 0x000000100c005986 */ /* 0x0007e2000c101912 */
[----:B------:R-:W-:Y:S01]  /*5de0*/  ISETP.LT.AND P4, PT, R5, UR11, !P0 ;  /* 0x0000000b05007c0c */ /* 0x000fe2000c781270 */
[----:B------:R-:W-:Y:S01]  /*5df0*/  VIADD R21, R41, 0x3e ;  /* 0x0000003e29157836 */ /* 0x000fe20000000000 */
[----:B------:R-:W-:Y:S01]  /*5e00*/  LEA.HI.X.SX32 R5, R15, R40, 0x2, P6 ;  /* 0x000000280f057211 */ /* 0x000fe200030f16ff */
[C---:B------:R-:W-:Y:S01]  /*5e10*/  IMAD R15, R36.reuse, 0x2, R15 ;  /* 0x00000002240f7824 */ /* 0x040fe200078e020f */
[C---:B------:R-:W-:Y:S01]  /*5e20*/  LOP3.LUT R14, R43.reuse, 0x36, RZ, 0xfc, !PT ;  /* 0x000000362b0e7812 */ /* 0x040fe200078efcff */
[----:B------:R4:W-:Y:S01]  /*5e30*/  @P3 STG.E desc[UR18][R2.64], R17 ;  /* 0x0000001102003986 */ /* 0x0009e2000c101912 */
[----:B-1----:R-:W-:Y:S01]  /*5e40*/  LOP3.LUT R10, R43, 0x3c, RZ, 0xfc, !PT ;  /* 0x0000003c2b0a7812 */ /* 0x002fe200078efcff */
[C---:B------:R-:W-:Y:S01]  /*5e50*/  IMAD R9, R36.reuse, 0x2, R15 ;  /* 0x0000000224097824 */ /* 0x040fe200078e020f */
[----:B------:R-:W-:Y:S01]  /*5e60*/  LEA R6, P3, R15, R0, 0x2 ;  /* 0x000000000f067211 */ /* 0x000fe200078610ff */
[----:B------:R1:W-:Y:S01]  /*5e70*/  @P2 STG.E desc[UR18][R4.64], R18 ;  /* 0x0000001204002986 */ /* 0x0003e2000c101912 */
[----:B------:R-:W-:Y:S01]  /*5e80*/  LOP3.LUT R43, R43, 0x3a, RZ, 0xfc, !PT ;  /* 0x0000003a2b2b7812 */ /* 0x000fe200078efcff */
[----:B------:R-:W-:Y:S01]  /*5e90*/  IMAD R11, R36, 0x2, R9 ;  /* 0x00000002240b7824 */ /* 0x000fe200078e0209 */
[----:B------:R-:W-:-:S02]  /*5ea0*/  LEA.HI.X.SX32 R7, R15, R40, 0x2, P3 ;  /* 0x000000280f077211 */ /* 0x000fc400018f16ff */
[----:B------:R-:W-:Y:S01]  /*5eb0*/  ISETP.LT.AND P5, PT, R14, UR11, !P0 ;  /* 0x0000000b0e007c0c */ /* 0x000fe2000c7a1270 */
[----:B---3--:R-:W-:Y:S01]  /*5ec0*/  IMAD R13, R36, 0x2, R11 ;  /* 0x00000002240d7824 */ /* 0x008fe200078e020b */
[C---:B------:R-:W-:Y:S01]  /*5ed0*/  ISETP.LT.AND P2, PT, R21.reuse, UR11, !P0 ;  /* 0x0000000b15007c0c */ /* 0x040fe2000c741270 */
[----:B------:R-:W-:Y:S01]  /*5ee0*/  IMAD R21, R21, R36, RZ ;  /* 0x0000002415157224 */ /* 0x000fe200078e02ff */
[-C--:B----4-:R-:W-:Y:S02]  /*5ef0*/  LEA R2, P6, R9, R0.reuse, 0x2 ;  /* 0x0000000009027211 */ /* 0x090fe400078c10ff */
[----:B-1----:R-:W-:Y:S02]  /*5f00*/  LEA R4, P3, R11, R0, 0x2 ;  /* 0x000000000b047211 */ /* 0x002fe400078610ff */
[-C--:B------:R-:W-:Y:S02]  /*5f10*/  LEA.HI.X.SX32 R3, R9, R40.reuse, 0x2, P6 ;  /* 0x0000002809037211 */ /* 0x080fe400030f16ff */
[----:B------:R-:W-:-:S02]  /*5f20*/  LEA.HI.X.SX32 R5, R11, R40, 0x2, P3 ;  /* 0x000000280b057211 */ /* 0x000fc400018f16ff */
[----:B------:R-:W-:Y:S01]  /*5f30*/  ISETP.LT.AND P3, PT, R43, UR11, !P0 ;  /* 0x0000000b2b007c0c */ /* 0x000fe2000c761270 */
[----:B------:R1:W-:Y:S01]  /*5f40*/  @P5 STG.E desc[UR18][R6.64], R19 ;  /* 0x0000001306005986 */ /* 0x0003e2000c101912 */
[C---:B------:R-:W-:Y:S02]  /*5f50*/  LEA R8, P6, R13.reuse, R0, 0x2 ;  /* 0x000000000d087211 */ /* 0x040fe400078c10ff */
[----:B------:R-:W-:Y:S01]  /*5f60*/  ISETP.LT.AND P0, PT, R10, UR11, !P0 ;  /* 0x0000000b0a007c0c */ /* 0x000fe2000c701270 */
[----:B--2---:R1:W-:Y:S01]  /*5f70*/  @P4 STG.E desc[UR18][R2.64], R24 ;  /* 0x0000001802004986 */ /* 0x0043e2000c101912 */
[----:B------:R-:W-:Y:S02]  /*5f80*/  LEA.HI.X.SX32 R9, R13, R40, 0x2, P6 ;  /* 0x000000280d097211 */ /* 0x000fe400030f16ff */
[----:B------:R-:W-:-:S04]  /*5f90*/  LEA R10, P6, R21, R0, 0x2 ;  /* 0x00000000150a7211 */ /* 0x000fc800078c10ff */
[----:B------:R-:W-:Y:S01]  /*5fa0*/  LEA.HI.X.SX32 R11, R21, R40, 0x2, P6 ;  /* 0x00000028150b7211 */ /* 0x000fe200030f16ff */
[----:B------:R1:W-:Y:S04]  /*5fb0*/  @P3 STG.E desc[UR18][R4.64], R25 ;  /* 0x0000001904003986 */ /* 0x0003e8000c101912 */
[----:B------:R1:W-:Y:S04]  /*5fc0*/  @P0 STG.E desc[UR18][R8.64], R26 ;  /* 0x0000001a08000986 */ /* 0x0003e8000c101912 */
[----:B------:R1:W-:Y:S01]  /*5fd0*/  @P2 STG.E desc[UR18][R10.64], R27 ;  /* 0x0000001b0a002986 */ /* 0x0003e2000c101912 */
[----:B------:R-:W-:Y:S06]  /*5fe0*/  BAR.SYNC.DEFER_BLOCKING 0x0 ;  /* 0x0000000000007b1d */ /* 0x000fec0000010000 */
[----:B------:R-:W-:Y:S05]  /*5ff0*/  @P1 BRA `(.L_x_19) ;  /* 0x00000000009c1947 */ /* 0x000fea0003800000 */
[----:B------:R-:W2:Y:S01]  /*6000*/  S2UR UR5, SR_CgaCtaId ;  /* 0x00000000000579c3 */ /* 0x000ea20000008800 */
[----:B------:R-:W-:Y:S01]  /*6010*/  NOP ;  /* 0x0000000000007918 */ /* 0x000fe20000000000 */
[----:B------:R-:W-:Y:S01]  /*6020*/  UMOV UR4, 0x50 ;  /* 0x0000005000047882 */ /* 0x000fe20000000000 */
[----:B------:R-:W-:Y:S02]  /*6030*/  IMAD.U32 R0, RZ, RZ, UR20 ;  /* 0x00000014ff007e24 */ /* 0x000fe4000f8e00ff */
[----:B-1----:R-:W-:-:S03]  /*6040*/  IMAD.MOV.U32 R3, RZ, RZ, 0x1 ;  /* 0x00000001ff037424 */ /* 0x002fc600078e00ff */
[----:B------:R-:W-:-:S04]  /*6050*/  LOP3.LUT R0, R0, 0xffff, RZ, 0xc0, !PT ;  /* 0x0000ffff00007812 */ /* 0x000fc800078ec0ff */
[----:B------:R-:W-:-:S05]  /*6060*/  SHF.R.U32.HI R0, RZ, 0x5, R0 ;  /* 0x00000005ff007819 */ /* 0x000fca0000011600 */
[----:B------:R-:W-:Y:S01]  /*6070*/  VIADD R2, R0, 0x10 ;  /* 0x0000001000027836 */ /* 0x000fe20000000000 */
[----:B------:R-:W-:Y:S01]  /*6080*/  SHF.L.U32 R0, R3, R0, RZ ;  /* 0x0000000003007219 */ /* 0x000fe200000006ff */
[----:B--2---:R-:W-:-:S03]  /*6090*/  ULEA UR6, UR5, UR4, 0x18 ;  /* 0x0000000405067291 */ /* 0x004fc6000f8ec0ff */
[----:B------:R-:W-:-:S04]  /*60a0*/  SHF.L.U32 R3, R3, R2, RZ ;  /* 0x0000000203037219 */ /* 0x000fc800000006ff */
[----:B------:R-:W-:Y:S02]  /*60b0*/  LOP3.LUT R0, R3, R0, RZ, 0xfc, !PT ;  /* 0x0000000003007212 */ /* 0x000fe400078efcff */
[----:B------:R-:W1:Y:S02]  /*60c0*/  LDS R5, [UR6] ;  /* 0x00000006ff057984 */ /* 0x000e640008000800 */
[C---:B------:R-:W-:Y:S02]  /*60d0*/  LOP3.LUT R2, R0.reuse, 0xffff, RZ, 0xc0, !PT ;  /* 0x0000ffff00027812 */ /* 0x040fe400078ec0ff */
[----:B-1----:R-:W-:-:S04]  /*60e0*/  LOP3.LUT R3, R0, 0xffff, R5, 0x80, !PT ;  /* 0x0000ffff00037812 */ /* 0x002fc800078e8005 */
[----:B------:R-:W-:-:S13]  /*60f0*/  ISETP.NE.AND P0, PT, R3, R2, PT ;  /* 0x000000020300720c */ /* 0x000fda0003f05270 */
[----:B------:R-:W-:Y:S05]  /*6100*/  @P0 BRA `(.L_x_20) ;  /* 0x0000000000500947 */ /* 0x000fea0003800000 */
[----:B------:R-:W-:Y:S02]  /*6110*/  SHF.R.U32.HI R5, RZ, 0x10, R5 ;  /* 0x00000010ff057819 */ /* 0x000fe40000011605 */
[----:B------:R-:W-:-:S04]  /*6120*/  SHF.R.U32.HI R2, RZ, 0x10, R0 ;  /* 0x00000010ff027819 */ /* 0x000fc80000011600 */
[----:B------:R-:W-:-:S04]  /*6130*/  LOP3.LUT R5, R5, R2, RZ, 0xc0, !PT ;  /* 0x0000000205057212 */ /* 0x000fc800078ec0ff */
[----:B------:R-:W-:-:S13]  /*6140*/  ISETP.NE.AND P0, PT, R5, R2, PT ;  /* 0x000000020500720c */ /* 0x000fda0003f05270 */
[----:B------:R-:W-:Y:S05]  /*6150*/  @P0 BRA `(.L_x_21) ;  /* 0x0000000000300947 */ /* 0x000fea0003800000 */
[----:B------:R-:W-:Y:S01]  /*6160*/  R2UR UR4, R0 ;  /* 0x00000000000472ca */ /* 0x000fe200000e0000 */
[----:B------:R-:W-:Y:S01]  /*6170*/  VOTEU.ANY UR5, UPT, PT ;  /* 0x0000000000057886 */ /* 0x000fe200038e0100 */
[----:B------:R-:W1:Y:S01]  /*6180*/  S2R R0, SR_LANEID ;  /* 0x0000000000007919 */ /* 0x000e620000000000 */
[----:B------:R-:W-:-:S10]  /*6190*/  UFLO.U32 UR5, UR5 ;  /* 0x00000005000572bd */ /* 0x000fd400080e0000 */
[----:B------:R-:W-:-:S06]  /*61a0*/  ULOP3.LUT UR4, URZ, UR4, URZ, 0x33, !UPT ;  /* 0x00000004ff047292 */ /* 0x000fcc000f8e33ff */
[----:B------:R-:W-:-:S04]  /*61b0*/  IMAD.U32 R2, RZ, RZ, UR4 ;  /* 0x00000004ff027e24 */ /* 0x000fc8000f8e00ff */
[----:B------:R-:W2:Y:S02]  /*61c0*/  REDUX UR7, R2 ;  /* 0x00000000020773c4 */ /* 0x000ea40000000000 */
[----:B------:R3:W-:Y:S01]  /*61d0*/  UTCATOMSWS.AND URZ, UR4 ;  /* 0x0000000400ff79e3 */ /* 0x0007e20008000000 */
[----:B-1----:R-:W-:Y:S01]  /*61e0*/  ISETP.EQ.U32.AND P0, PT, R0, UR5, PT ;  /* 0x0000000500007c0c */ /* 0x002fe2000bf02070 */
[----:B--2---:R-:W-:-:S12]  /*61f0*/  IMAD.U32 R0, RZ, RZ, UR7 ;  /* 0x00000007ff007e24 */ /* 0x004fd8000f8e00ff */
[----:B------:R3:W-:Y:S01]  /*6200*/  @P0 ATOMS.AND RZ, [UR6], R0 ;  /* 0x00000000ffff098c */ /* 0x0007e2000a800006 */
[----:B------:R-:W-:Y:S05]  /*6210*/  BRA `(.L_x_19) ;  /* 0x0000000000147947 */ /* 0x000fea0003800000 */
.L_x_21:
[----:B------:R-:W-:-:S07]  /*6220*/  MOV R2, 0x6240 ;  /* 0x0000624000027802 */ /* 0x000fce0000000f00 */
[----:B------:R-:W-:Y:S05]  /*6230*/  CALL.REL.NOINC `($__internal_0_$__cuda_sm10x_tcgen05_guardrail_trap_col_being_dealloced_not_returned_by_alloc) ;  /* 0x00000000005c7944 */ /* 0x000fea0003c00000 */
[----:B------:R-:W-:Y:S05]  /*6240*/  BRA `(.L_x_19) ;  /* 0x0000000000087947 */ /* 0x000fea0003800000 */
.L_x_20:
[----:B------:R-:W-:-:S07]  /*6250*/  MOV R2, 0x6270 ;  /* 0x0000627000027802 */ /* 0x000fce0000000f00 */
[----:B------:R-:W-:Y:S05]  /*6260*/  CALL.REL.NOINC `($__internal_2_$__cuda_sm10x_tcgen05_guardrail_trap_unallocated_columns_being_dealloced) ;  /* 0x0000000000687944 */ /* 0x000fea0003c00000 */
.L_x_19:
[----:B------:R-:W-:Y:S01]  /*6270*/  NOP ;  /* 0x0000000000007918 */ /* 0x000fe20000000000 */
[----:B---3--:R-:W-:Y:S05]  /*6280*/  EXIT ;  /* 0x000000000000794d */ /* 0x008fea0003800000 */
.L_x_7:
[----:B------:R-:W-:-:S07]  /*6290*/  IMAD.MOV.U32 R3, RZ, RZ, R2 ;  /* 0x000000ffff037224 */ /* 0x000fce00078e0002 */
.L_x_22:
[----:B--2---:R2:W3:Y:S02]  /*62a0*/  SYNCS.PHASECHK.TRANS64.TRYWAIT P2, [R7+URZ], R3 ;  /* 0x00000003070075a7 */ /* 0x0044e400080411ff */
[----:B---3--:R-:W-:Y:S05]  /*62b0*/  @!P2 NANOSLEEP.SYNCS 0x989680 ;  /* 0x009896800000a95d */ /* 0x008fea0003900000 */
[----:B------:R-:W3:Y:S02]  /*62c0*/  @!P2 SYNCS.PHASECHK.TRANS64 P2, [R7+URZ], R3 ;  /* 0x000000030700a5a7 */ /* 0x000ee400080410ff */
[----:B---3--:R-:W-:Y:S05]  /*62d0*/  @!P2 BRA `(.L_x_22) ;  /* 0xfffffffc00f0a947 */ /* 0x008fea000383ffff */
[----:B------:R-:W-:Y:S05]  /*62e0*/  BRA `(.L_x_6) ;  /* 0xffffffa000087947 */ /* 0x000fea000383ffff */
.L_x_10:
[----:B------:R-:W-:-:S07]  /*62f0*/  IMAD.MOV.U32 R3, RZ, RZ, R2 ;  /* 0x000000ffff037224 */ /* 0x000fce00078e0002 */
.L_x_23:
[----:B--2---:R2:W3:Y:S02]  /*6300*/  SYNCS.PHASECHK.TRANS64.TRYWAIT P0, [R9+URZ], R3 ;  /* 0x00000003090075a7 */ /* 0x0044e400080011ff */
[----:B---3--:R-:W-:Y:S05]  /*6310*/  @!P0 NANOSLEEP.SYNCS 0x989680 ;  /* 0x009896800000895d */ /* 0x008fea0003900000 */
[----:B------:R-:W3:Y:S02]  /*6320*/  @!P0 SYNCS.PHASECHK.TRANS64 P0, [R9+URZ], R3 ;  /* 0x00000003090085a7 */ /* 0x000ee400080010ff */
[----:B---3--:R-:W-:Y:S05]  /*6330*/  @!P0 BRA `(.L_x_23) ;  /* 0xfffffffc00f08947 */ /* 0x008fea000383ffff */
[----:B------:R-:W-:Y:S05]  /*6340*/  BRA `(.L_x_9) ;  /* 0xffffffa000687947 */ /* 0x000fea000383ffff */
.L_x_15:
[----:B------:R-:W1:Y:S02]  /*6350*/  SYNCS.PHASECHK.TRANS64.TRYWAIT P4, [UR11], R60 ;  /* 0x0000003cff0075a7 */ /* 0x000e64000808110b */
[----:B-1----:R-:W-:Y:S05]  /*6360*/  @!P4 BRA `(.L_x_15) ;  /* 0xfffffffc00f8c947 */ /* 0x002fea000383ffff */
[----:B------:R-:W-:Y:S05]  /*6370*/  BRA `(.L_x_24) ;  /* 0xffffffe000187947 */ /* 0x000fea000383ffff */
.L_x_18:
[----:B------:R-:W2:Y:S02]  /*6380*/  SYNCS.PHASECHK.TRANS64.TRYWAIT P2, [UR10], R4 ;  /* 0x00000004ff0075a7 */ /* 0x000ea4000804110a */
[----:B--2---:R-:W-:Y:S05]  /*6390*/  @!P2 BRA `(.L_x_18) ;  /* 0xfffffffc00f8a947 */ /* 0x004fea000383ffff */
[----:B------:R-:W-:Y:S05]  /*63a0*/  BRA `(.L_x_17) ;  /* 0xffffffe800e07947 */ /* 0x000fea000383ffff */
        .weak           $__internal_0_$__cuda_sm10x_tcgen05_guardrail_trap_col_being_dealloced_not_returned_by_alloc
        .type           $__internal_0_$__cuda_sm10x_tcgen05_guardrail_trap_col_being_dealloced_not_returned_by_alloc,@function
        .size           $__internal_0_$__cuda_sm10x_tcgen05_guardrail_trap_col_being_dealloced_not_returned_by_alloc,($__internal_1_$__cuda_sm10x_tcgen05_guardrail_trap_phase_invalid_during_alloc - $__internal_0_$__cuda_sm10x_tcgen05_guardrail_trap_col_being_dealloced_not_returned_by_alloc)
$__internal_0_$__cuda_sm10x_tcgen05_guardrail_trap_col_being_dealloced_not_returned_by_alloc:
[----:B------:R-:W-:Y:S05]  /*63b0*/  BPT.TRAP 0x1 ;  /* 0x000000040000795c */ /* 0x000fea0000300000 */
[----:B------:R-:W-:-:S04]  /*63c0*/  IMAD.MOV.U32 R3, RZ, RZ, 0x0 ;  /* 0x00000000ff037424 */ /* 0x000fc800078e00ff */
[----:B------:R-:W-:Y:S05]  /*63d0*/  RET.REL.NODEC R2 `(matmul_kernel) ;  /* 0xffffff9c02087950 */ /* 0x000fea0003c3ffff */
        .weak           $__internal_1_$__cuda_sm10x_tcgen05_guardrail_trap_phase_invalid_during_alloc
        .type           $__internal_1_$__cuda_sm10x_tcgen05_guardrail_trap_phase_invalid_during_alloc,@function
        .size           $__internal_1_$__cuda_sm10x_tcgen05_guardrail_trap_phase_invalid_during_alloc,($__internal_2_$__cuda_sm10x_tcgen05_guardrail_trap_unallocated_columns_being_dealloced - $__internal_1_$__cuda_sm10x_tcgen05_guardrail_trap_phase_invalid_during_alloc)
$__internal_1_$__cuda_sm10x_tcgen05_guardrail_trap_phase_invalid_during_alloc:
[----:B------:R-:W-:Y:S05]  /*63e0*/  BPT.TRAP 0x1 ;  /* 0x000000040000795c */ /* 0x000fea0000300000 */
[----:B------:R-:W-:-:S04]  /*63f0*/  IMAD.MOV.U32 R3, RZ, RZ, 0x0 ;  /* 0x00000000ff037424 */ /* 0x000fc800078e00ff */
[----:B------:R-:W-:Y:S05]  /*6400*/  RET.REL.NODEC R2 `(matmul_kernel) ;  /* 0xffffff9802fc7950 */ /* 0x000fea0003c3ffff */
        .weak           $__internal_2_$__cuda_sm10x_tcgen05_guardrail_trap_unallocated_columns_being_dealloced
        .type           $__internal_2_$__cuda_sm10x_tcgen05_guardrail_trap_unallocated_columns_being_dealloced,@function
        .size           $__internal_2_$__cuda_sm10x_tcgen05_guardrail_trap_unallocated_columns_being_dealloced,(.L_x_28 - $__internal_2_$__cuda_sm10x_tcgen05_guardrail_trap_unallocated_columns_being_dealloced)
$__internal_2_$__cuda_sm10x_tcgen05_guardrail_trap_unallocated_columns_being_dealloced:
[----:B------:R-:W-:Y:S05]  /*6410*/  BPT.TRAP 0x1 ;  /* 0x000000040000795c */ /* 0x000fea0000300000 */
[----:B------:R-:W-:-:S04]  /*6420*/  IMAD.MOV.U32 R3, RZ, RZ, 0x0 ;  /* 0x00000000ff037424 */ /* 0x000fc800078e00ff */
[----:B------:R-:W-:Y:S05]  /*6430*/  RET.REL.NODEC R2 `(matmul_kernel) ;  /* 0xffffff9802f07950 */ /* 0x000fea0003c3ffff */
.L_x_25:
[----:B------:R-:W-:-:S00]  /*6440*/  BRA `(.L_x_25) ;  /* 0xfffffffc00fc7947 */ /* 0x000fc0000383ffff */
[----:B------:R-:W-:-:S00]  /*6450*/  NOP ;  /* 0x0000000000007918 */ /* 0x000fc00000000000 */
        /* <DEDUP_REMOVED lines=10> */
.L_x_28:


//--------------------- .nv.shared.matmul_kernel  --------------------------
	.section	.nv.shared.matmul_kernel,"aw",@nobits
	.sectionflags	@""
	.align	16
	.zero		1024


//--------------------- .nv.shared.reserved.0     --------------------------
	.section	.nv.shared.reserved.0,"aw",@nobits
	.align	8
	.weak		__nv_reservedSMEM_offset_0_alias
	.size		__nv_reservedSMEM_offset_0_alias, 0, 64
	.other		__nv_reservedSMEM_offset_0_alias,@"STO_CUDA_RESERVED_SHARED STV_DEFAULT"
__nv_reservedSMEM_offset_0_alias:
	.zero		0
.nv.shared.reserved.0:
	.zero		64
	.weak		__nv_reservedSMEM_allocation_phase
	.type		__nv_reservedSMEM_allocation_phase,@object
	.size		__nv_reservedSMEM_allocation_phase,(.L_0 - __nv_reservedSMEM_allocation_phase)
__nv_reservedSMEM_allocation_phase:
	.zero		1
.L_0:
	.zero		7
	.weak		__nv_reservedSMEM_devtool_atexit_pc
	.type		__nv_reservedSMEM_devtool_atexit_pc,@object
	.size		__nv_reservedSMEM_devtool_atexit_pc,(__nv_reservedSMEM_allocation_mask - __nv_reservedSMEM_devtool_atexit_pc)
__nv_reservedSMEM_devtool_atexit_pc:
	.zero		8
	.weak		__nv_reservedSMEM_allocation_mask
	.type		__nv_reservedSMEM_allocation_mask,@object
	.size		__nv_reservedSMEM_allocation_mask,(.L_2 - __nv_reservedSMEM_allocation_mask)
__nv_reservedSMEM_allocation_mask:
	.zero		4
.L_2:
	.zero		4
	.weak		__nv_reservedSMEM_tmem_allocation_pipeline_mbarrier
	.type		__nv_reservedSMEM_tmem_allocation_pipeline_mbarrier,@object
	.size		__nv_reservedSMEM_tmem_allocation_pipeline_mbarrier,(__nv_reservedSMEM_tmem_allocation_pipeline_mbarrier_parity - __nv_reservedSMEM_tmem_allocation_pipeline_mbarrier)
__nv_reservedSMEM_tmem_allocation_pipeline_mbarrier:
	.zero		8
	.weak		__nv_reservedSMEM_tmem_allocation_pipeline_mbarrier_parity
	.type		__nv_reservedSMEM_tmem_allocation_pipeline_mbarrier_parity,@object
	.size		__nv_reservedSMEM_tmem_allocation_pipeline_mbarrier_parity,(.L_4 - __nv_reservedSMEM_tmem_allocation_pipeline_mbarrier_parity)
__nv_reservedSMEM_tmem_allocation_pipeline_mbarrier_parity:
	.zero		4
.L_4:


//--------------------- .nv.constant0.matmul_kernel --------------------------
	.section	.nv.constant0.matmul_kernel,"a",@progbits
	.sectionflags	@""
	.align	4
.nv.constant0.matmul_kernel:
	.zero		976


//--------------------- SYMBOLS --------------------------

	.type		.nv.reservedSmem.offset0,@object
	.size		.nv.reservedSmem.offset0,0x4
	.type		.nv.reservedSmem.cap,@object
	.size		.nv.reservedSmem.cap,0x4
